//
// Generated by NVIDIA NVVM Compiler
//
// Compiler Build ID: CL-36424714
// Cuda compilation tools, release 13.0, V13.0.88
// Based on NVVM 20.0.0
//

.version 9.0
.target sm_100
.address_size 64

	// .globl	_Z19boxBlurSharedKernelP6uchar4S0_iii
// _ZZ19boxBlurSharedKernelP6uchar4S0_iiiE5cache has been demoted

.visible .entry _Z19boxBlurSharedKernelP6uchar4S0_iii(
	.param .u64 .ptr .align 1 _Z19boxBlurSharedKernelP6uchar4S0_iii_param_0,
	.param .u64 .ptr .align 1 _Z19boxBlurSharedKernelP6uchar4S0_iii_param_1,
	.param .u32 _Z19boxBlurSharedKernelP6uchar4S0_iii_param_2,
	.param .u32 _Z19boxBlurSharedKernelP6uchar4S0_iii_param_3,
	.param .u32 _Z19boxBlurSharedKernelP6uchar4S0_iii_param_4
)
{
	.reg .pred 	%p<28>;
	.reg .b16 	%rs<11>;
	.reg .b32 	%r<353>;
	.reg .b64 	%rd<9>;
	// demoted variable
	.shared .align 4 .b8 _ZZ19boxBlurSharedKernelP6uchar4S0_iiiE5cache[16384];
	ld.param.u64 	%rd2, [_Z19boxBlurSharedKernelP6uchar4S0_iii_param_0];
	ld.param.u64 	%rd3, [_Z19boxBlurSharedKernelP6uchar4S0_iii_param_1];
	ld.param.u32 	%r79, [_Z19boxBlurSharedKernelP6uchar4S0_iii_param_2];
	ld.param.u32 	%r80, [_Z19boxBlurSharedKernelP6uchar4S0_iii_param_3];
	ld.param.u32 	%r81, [_Z19boxBlurSharedKernelP6uchar4S0_iii_param_4];
	mov.u32 	%r82, %ctaid.x;
	mov.u32 	%r1, %ntid.x;
	mul.lo.s32 	%r2, %r82, %r1;
	mov.u32 	%r3, %tid.x;
	add.s32 	%r4, %r2, %r3;
	mov.u32 	%r83, %ctaid.y;
	mov.u32 	%r5, %ntid.y;
	mul.lo.s32 	%r6, %r83, %r5;
	mov.u32 	%r7, %tid.y;
	add.s32 	%r8, %r6, %r7;
	shl.b32 	%r9, %r81, 1;
	or.b32  	%r10, %r9, 1;
	add.s32 	%r11, %r10, %r5;
	setp.ge.u32 	%p2, %r7, %r11;
	@%p2 bra 	$L__BB0_8;
	add.s32 	%r12, %r10, %r1;
	sub.s32 	%r13, %r2, %r81;
	sub.s32 	%r14, %r6, %r81;
	cvta.to.global.u64 	%rd1, %rd2;
	mov.u32 	%r324, %r7;
$L__BB0_2:
	setp.ge.u32 	%p3, %r3, %r12;
	@%p3 bra 	$L__BB0_7;
	add.s32 	%r84, %r14, %r324;
	setp.gt.s32 	%p4, %r84, -1;
	setp.lt.s32 	%p5, %r84, %r80;
	and.pred  	%p1, %p4, %p5;
	shl.b32 	%r85, %r324, 8;
	mov.u32 	%r86, _ZZ19boxBlurSharedKernelP6uchar4S0_iiiE5cache;
	add.s32 	%r16, %r86, %r85;
	mul.lo.s32 	%r17, %r84, %r79;
	mov.u32 	%r325, %r3;
$L__BB0_4:
	add.s32 	%r19, %r13, %r325;
	setp.gt.s32 	%p6, %r19, -1;
	setp.lt.s32 	%p7, %r19, %r79;
	and.pred  	%p8, %p6, %p7;
	and.pred  	%p9, %p8, %p1;
	not.pred 	%p10, %p9;
	@%p10 bra 	$L__BB0_6;
	shl.b32 	%r87, %r325, 2;
	add.s32 	%r88, %r16, %r87;
	add.s32 	%r89, %r19, %r17;
	mul.wide.s32 	%rd4, %r89, 4;
	add.s64 	%rd5, %rd1, %rd4;
	ld.global.u32 	%r90, [%rd5];
	st.shared.u32 	[%r88], %r90;
$L__BB0_6:
	add.s32 	%r325, %r325, %r1;
	setp.lt.u32 	%p11, %r325, %r12;
	@%p11 bra 	$L__BB0_4;
$L__BB0_7:
	add.s32 	%r324, %r324, %r5;
	setp.lt.u32 	%p12, %r324, %r11;
	@%p12 bra 	$L__BB0_2;
$L__BB0_8:
	bar.sync 	0;
	min.s32 	%r91, %r4, %r8;
	setp.lt.s32 	%p13, %r91, %r81;
	add.s32 	%r92, %r81, %r4;
	setp.ge.s32 	%p14, %r92, %r79;
	add.s32 	%r93, %r81, %r8;
	setp.ge.s32 	%p15, %r93, %r80;
	or.pred  	%p16, %p14, %p15;
	mov.b16 	%rs8, 127;
	or.pred  	%p17, %p16, %p13;
	mov.u16 	%rs9, %rs8;
	mov.u16 	%rs10, %rs8;
	@%p17 bra 	$L__BB0_22;
	setp.lt.s32 	%p18, %r81, 0;
	mov.b32 	%r338, 0;
	mov.u32 	%r337, %r338;
	mov.u32 	%r336, %r338;
	@%p18 bra 	$L__BB0_21;
	and.b32  	%r22, %r9, 14;
	and.b32  	%r23, %r9, 6;
	and.b32  	%r24, %r10, 2147483632;
	and.b32  	%r25, %r81, 1;
	neg.s32 	%r26, %r24;
	shl.b32 	%r96, %r3, 2;
	mov.u32 	%r97, _ZZ19boxBlurSharedKernelP6uchar4S0_iiiE5cache;
	add.s32 	%r98, %r96, %r97;
	add.s32 	%r27, %r98, 32;
	mov.b32 	%r326, 0;
	mov.u32 	%r336, %r326;
	mov.u32 	%r337, %r326;
	mov.u32 	%r338, %r326;
$L__BB0_11:
	setp.lt.u32 	%p19, %r9, 15;
	add.s32 	%r32, %r326, %r7;
	mov.b32 	%r339, 0;
	@%p19 bra 	$L__BB0_14;
	shl.b32 	%r100, %r32, 8;
	add.s32 	%r330, %r27, %r100;
	mov.u32 	%r331, %r26;
$L__BB0_13:
	.pragma "nounroll";
	.pragma "used_bytes_mask 7";
	ld.shared.u32 	%r101, [%r330+-32];
	bfe.u32 	%r102, %r101, 0, 8;
	add.s32 	%r103, %r337, %r102;
	bfe.u32 	%r104, %r101, 8, 8;
	add.s32 	%r105, %r338, %r104;
	bfe.u32 	%r106, %r101, 16, 8;
	add.s32 	%r107, %r336, %r106;
	.pragma "used_bytes_mask 7";
	ld.shared.u32 	%r108, [%r330+-28];
	bfe.u32 	%r109, %r108, 0, 8;
	add.s32 	%r110, %r103, %r109;
	bfe.u32 	%r111, %r108, 8, 8;
	add.s32 	%r112, %r105, %r111;
	bfe.u32 	%r113, %r108, 16, 8;
	add.s32 	%r114, %r107, %r113;
	.pragma "used_bytes_mask 7";
	ld.shared.u32 	%r115, [%r330+-24];
	bfe.u32 	%r116, %r115, 0, 8;
	add.s32 	%r117, %r110, %r116;
	bfe.u32 	%r118, %r115, 8, 8;
	add.s32 	%r119, %r112, %r118;
	bfe.u32 	%r120, %r115, 16, 8;
	add.s32 	%r121, %r114, %r120;
	.pragma "used_bytes_mask 7";
	ld.shared.u32 	%r122, [%r330+-20];
	bfe.u32 	%r123, %r122, 0, 8;
	add.s32 	%r124, %r117, %r123;
	bfe.u32 	%r125, %r122, 8, 8;
	add.s32 	%r126, %r119, %r125;
	bfe.u32 	%r127, %r122, 16, 8;
	add.s32 	%r128, %r121, %r127;
	.pragma "used_bytes_mask 7";
	ld.shared.u32 	%r129, [%r330+-16];
	bfe.u32 	%r130, %r129, 0, 8;
	add.s32 	%r131, %r124, %r130;
	bfe.u32 	%r132, %r129, 8, 8;
	add.s32 	%r133, %r126, %r132;
	bfe.u32 	%r134, %r129, 16, 8;
	add.s32 	%r135, %r128, %r134;
	.pragma "used_bytes_mask 7";
	ld.shared.u32 	%r136, [%r330+-12];
	bfe.u32 	%r137, %r136, 0, 8;
	add.s32 	%r138, %r131, %r137;
	bfe.u32 	%r139, %r136, 8, 8;
	add.s32 	%r140, %r133, %r139;
	bfe.u32 	%r141, %r136, 16, 8;
	add.s32 	%r142, %r135, %r141;
	.pragma "used_bytes_mask 7";
	ld.shared.u32 	%r143, [%r330+-8];
	bfe.u32 	%r144, %r143, 0, 8;
	add.s32 	%r145, %r138, %r144;
	bfe.u32 	%r146, %r143, 8, 8;
	add.s32 	%r147, %r140, %r146;
	bfe.u32 	%r148, %r143, 16, 8;
	add.s32 	%r149, %r142, %r148;
	.pragma "used_bytes_mask 7";
	ld.shared.u32 	%r150, [%r330+-4];
	bfe.u32 	%r151, %r150, 0, 8;
	add.s32 	%r152, %r145, %r151;
	bfe.u32 	%r153, %r150, 8, 8;
	add.s32 	%r154, %r147, %r153;
	bfe.u32 	%r155, %r150, 16, 8;
	add.s32 	%r156, %r149, %r155;
	.pragma "used_bytes_mask 7";
	ld.shared.u32 	%r157, [%r330];
	bfe.u32 	%r158, %r157, 0, 8;
	add.s32 	%r159, %r152, %r158;
	bfe.u32 	%r160, %r157, 8, 8;
	add.s32 	%r161, %r154, %r160;
	bfe.u32 	%r162, %r157, 16, 8;
	add.s32 	%r163, %r156, %r162;
	.pragma "used_bytes_mask 7";
	ld.shared.u32 	%r164, [%r330+4];
	bfe.u32 	%r165, %r164, 0, 8;
	add.s32 	%r166, %r159, %r165;
	bfe.u32 	%r167, %r164, 8, 8;
	add.s32 	%r168, %r161, %r167;
	bfe.u32 	%r169, %r164, 16, 8;
	add.s32 	%r170, %r163, %r169;
	.pragma "used_bytes_mask 7";
	ld.shared.u32 	%r171, [%r330+8];
	bfe.u32 	%r172, %r171, 0, 8;
	add.s32 	%r173, %r166, %r172;
	bfe.u32 	%r174, %r171, 8, 8;
	add.s32 	%r175, %r168, %r174;
	bfe.u32 	%r176, %r171, 16, 8;
	add.s32 	%r177, %r170, %r176;
	.pragma "used_bytes_mask 7";
	ld.shared.u32 	%r178, [%r330+12];
	bfe.u32 	%r179, %r178, 0, 8;
	add.s32 	%r180, %r173, %r179;
	bfe.u32 	%r181, %r178, 8, 8;
	add.s32 	%r182, %r175, %r181;
	bfe.u32 	%r183, %r178, 16, 8;
	add.s32 	%r184, %r177, %r183;
	.pragma "used_bytes_mask 7";
	ld.shared.u32 	%r185, [%r330+16];
	bfe.u32 	%r186, %r185, 0, 8;
	add.s32 	%r187, %r180, %r186;
	bfe.u32 	%r188, %r185, 8, 8;
	add.s32 	%r189, %r182, %r188;
	bfe.u32 	%r190, %r185, 16, 8;
	add.s32 	%r191, %r184, %r190;
	.pragma "used_bytes_mask 7";
	ld.shared.u32 	%r192, [%r330+20];
	bfe.u32 	%r193, %r192, 0, 8;
	add.s32 	%r194, %r187, %r193;
	bfe.u32 	%r195, %r192, 8, 8;
	add.s32 	%r196, %r189, %r195;
	bfe.u32 	%r197, %r192, 16, 8;
	add.s32 	%r198, %r191, %r197;
	.pragma "used_bytes_mask 7";
	ld.shared.u32 	%r199, [%r330+24];
	bfe.u32 	%r200, %r199, 0, 8;
	add.s32 	%r201, %r194, %r200;
	bfe.u32 	%r202, %r199, 8, 8;
	add.s32 	%r203, %r196, %r202;
	bfe.u32 	%r204, %r199, 16, 8;
	add.s32 	%r205, %r198, %r204;
	.pragma "used_bytes_mask 7";
	ld.shared.u32 	%r206, [%r330+28];
	bfe.u32 	%r207, %r206, 0, 8;
	add.s32 	%r337, %r201, %r207;
	bfe.u32 	%r208, %r206, 8, 8;
	add.s32 	%r338, %r203, %r208;
	bfe.u32 	%r209, %r206, 16, 8;
	add.s32 	%r336, %r205, %r209;
	add.s32 	%r331, %r331, 16;
	add.s32 	%r330, %r330, 64;
	setp.ne.s32 	%p20, %r331, 0;
	mov.u32 	%r339, %r24;
	@%p20 bra 	$L__BB0_13;
$L__BB0_14:
	shl.b32 	%r210, %r32, 8;
	add.s32 	%r48, %r97, %r210;
	setp.lt.u32 	%p21, %r22, 7;
	@%p21 bra 	$L__BB0_16;
	add.s32 	%r212, %r339, %r3;
	shl.b32 	%r213, %r212, 2;
	add.s32 	%r214, %r48, %r213;
	.pragma "used_bytes_mask 7";
	ld.shared.u32 	%r215, [%r214];
	bfe.u32 	%r216, %r215, 0, 8;
	add.s32 	%r217, %r337, %r216;
	bfe.u32 	%r218, %r215, 8, 8;
	add.s32 	%r219, %r338, %r218;
	bfe.u32 	%r220, %r215, 16, 8;
	add.s32 	%r221, %r336, %r220;
	.pragma "used_bytes_mask 7";
	ld.shared.u32 	%r222, [%r214+4];
	bfe.u32 	%r223, %r222, 0, 8;
	add.s32 	%r224, %r217, %r223;
	bfe.u32 	%r225, %r222, 8, 8;
	add.s32 	%r226, %r219, %r225;
	bfe.u32 	%r227, %r222, 16, 8;
	add.s32 	%r228, %r221, %r227;
	.pragma "used_bytes_mask 7";
	ld.shared.u32 	%r229, [%r214+8];
	bfe.u32 	%r230, %r229, 0, 8;
	add.s32 	%r231, %r224, %r230;
	bfe.u32 	%r232, %r229, 8, 8;
	add.s32 	%r233, %r226, %r232;
	bfe.u32 	%r234, %r229, 16, 8;
	add.s32 	%r235, %r228, %r234;
	.pragma "used_bytes_mask 7";
	ld.shared.u32 	%r236, [%r214+12];
	bfe.u32 	%r237, %r236, 0, 8;
	add.s32 	%r238, %r231, %r237;
	bfe.u32 	%r239, %r236, 8, 8;
	add.s32 	%r240, %r233, %r239;
	bfe.u32 	%r241, %r236, 16, 8;
	add.s32 	%r242, %r235, %r241;
	.pragma "used_bytes_mask 7";
	ld.shared.u32 	%r243, [%r214+16];
	bfe.u32 	%r244, %r243, 0, 8;
	add.s32 	%r245, %r238, %r244;
	bfe.u32 	%r246, %r243, 8, 8;
	add.s32 	%r247, %r240, %r246;
	bfe.u32 	%r248, %r243, 16, 8;
	add.s32 	%r249, %r242, %r248;
	.pragma "used_bytes_mask 7";
	ld.shared.u32 	%r250, [%r214+20];
	bfe.u32 	%r251, %r250, 0, 8;
	add.s32 	%r252, %r245, %r251;
	bfe.u32 	%r253, %r250, 8, 8;
	add.s32 	%r254, %r247, %r253;
	bfe.u32 	%r255, %r250, 16, 8;
	add.s32 	%r256, %r249, %r255;
	.pragma "used_bytes_mask 7";
	ld.shared.u32 	%r257, [%r214+24];
	bfe.u32 	%r258, %r257, 0, 8;
	add.s32 	%r259, %r252, %r258;
	bfe.u32 	%r260, %r257, 8, 8;
	add.s32 	%r261, %r254, %r260;
	bfe.u32 	%r262, %r257, 16, 8;
	add.s32 	%r263, %r256, %r262;
	.pragma "used_bytes_mask 7";
	ld.shared.u32 	%r264, [%r214+28];
	bfe.u32 	%r265, %r264, 0, 8;
	add.s32 	%r337, %r259, %r265;
	bfe.u32 	%r266, %r264, 8, 8;
	add.s32 	%r338, %r261, %r266;
	bfe.u32 	%r267, %r264, 16, 8;
	add.s32 	%r336, %r263, %r267;
	add.s32 	%r339, %r339, 8;
$L__BB0_16:
	setp.lt.u32 	%p22, %r23, 3;
	@%p22 bra 	$L__BB0_18;
	add.s32 	%r268, %r339, %r3;
	shl.b32 	%r269, %r268, 2;
	add.s32 	%r270, %r48, %r269;
	.pragma "used_bytes_mask 7";
	ld.shared.u32 	%r271, [%r270];
	bfe.u32 	%r272, %r271, 0, 8;
	add.s32 	%r273, %r337, %r272;
	bfe.u32 	%r274, %r271, 8, 8;
	add.s32 	%r275, %r338, %r274;
	bfe.u32 	%r276, %r271, 16, 8;
	add.s32 	%r277, %r336, %r276;
	.pragma "used_bytes_mask 7";
	ld.shared.u32 	%r278, [%r270+4];
	bfe.u32 	%r279, %r278, 0, 8;
	add.s32 	%r280, %r273, %r279;
	bfe.u32 	%r281, %r278, 8, 8;
	add.s32 	%r282, %r275, %r281;
	bfe.u32 	%r283, %r278, 16, 8;
	add.s32 	%r284, %r277, %r283;
	.pragma "used_bytes_mask 7";
	ld.shared.u32 	%r285, [%r270+8];
	bfe.u32 	%r286, %r285, 0, 8;
	add.s32 	%r287, %r280, %r286;
	bfe.u32 	%r288, %r285, 8, 8;
	add.s32 	%r289, %r282, %r288;
	bfe.u32 	%r290, %r285, 16, 8;
	add.s32 	%r291, %r284, %r290;
	.pragma "used_bytes_mask 7";
	ld.shared.u32 	%r292, [%r270+12];
	bfe.u32 	%r293, %r292, 0, 8;
	add.s32 	%r337, %r287, %r293;
	bfe.u32 	%r294, %r292, 8, 8;
	add.s32 	%r338, %r289, %r294;
	bfe.u32 	%r295, %r292, 16, 8;
	add.s32 	%r336, %r291, %r295;
	add.s32 	%r339, %r339, 4;
$L__BB0_18:
	setp.eq.s32 	%p23, %r25, 0;
	add.s32 	%r296, %r339, %r3;
	shl.b32 	%r297, %r296, 2;
	add.s32 	%r65, %r48, %r297;
	.pragma "used_bytes_mask 7";
	ld.shared.u32 	%r298, [%r65];
	bfe.u32 	%r299, %r298, 0, 8;
	add.s32 	%r337, %r337, %r299;
	bfe.u32 	%r300, %r298, 8, 8;
	add.s32 	%r338, %r338, %r300;
	bfe.u32 	%r301, %r298, 16, 8;
	add.s32 	%r336, %r336, %r301;
	@%p23 bra 	$L__BB0_20;
	.pragma "used_bytes_mask 7";
	ld.shared.u32 	%r302, [%r65+4];
	bfe.u32 	%r303, %r302, 0, 8;
	add.s32 	%r304, %r337, %r303;
	bfe.u32 	%r305, %r302, 8, 8;
	add.s32 	%r306, %r338, %r305;
	bfe.u32 	%r307, %r302, 16, 8;
	add.s32 	%r308, %r336, %r307;
	.pragma "used_bytes_mask 7";
	ld.shared.u32 	%r309, [%r65+8];
	bfe.u32 	%r310, %r309, 0, 8;
	add.s32 	%r337, %r304, %r310;
	bfe.u32 	%r311, %r309, 8, 8;
	add.s32 	%r338, %r306, %r311;
	bfe.u32 	%r312, %r309, 16, 8;
	add.s32 	%r336, %r308, %r312;
$L__BB0_20:
	add.s32 	%r75, %r326, 1;
	setp.ne.s32 	%p24, %r326, %r9;
	mov.u32 	%r326, %r75;
	@%p24 bra 	$L__BB0_11;
$L__BB0_21:
	mul.lo.s32 	%r313, %r10, %r10;
	div.s32 	%r314, %r337, %r313;
	cvt.u16.u32 	%rs8, %r314;
	div.s32 	%r315, %r338, %r313;
	cvt.u16.u32 	%rs9, %r315;
	div.s32 	%r316, %r336, %r313;
	cvt.u16.u32 	%rs10, %r316;
$L__BB0_22:
	setp.ge.s32 	%p25, %r4, %r79;
	setp.ge.s32 	%p26, %r8, %r80;
	or.pred  	%p27, %p25, %p26;
	@%p27 bra 	$L__BB0_24;
	mad.lo.s32 	%r317, %r79, %r8, %r4;
	cvta.to.global.u64 	%rd6, %rd3;
	mul.wide.s32 	%rd7, %r317, 4;
	add.s64 	%rd8, %rd6, %rd7;
	cvt.u32.u16 	%r318, %rs9;
	cvt.u32.u16 	%r319, %rs8;
	prmt.b32 	%r320, %r319, %r318, 0x3340U;
	cvt.u32.u16 	%r321, %rs10;
	prmt.b32 	%r322, %r321, 65535, 0x3340U;
	prmt.b32 	%r323, %r320, %r322, 0x5410U;
	st.global.u32 	[%rd8], %r323;
$L__BB0_24:
	ret;

}


// ===== COMPILED SASS (sm_100) =====

	.target	sm_100

	.elftype	@"ET_EXEC"


//--------------------- .note.nv.tkinfo           --------------------------
	.section	.note.nv.tkinfo,"",@"SHT_NOTE"
	.sectionflags	@"SHF_NOTE_NV_TKINFO"
	.tkinfo
        /*0018*/ 	.word	0x00000002
        /*0030*/ 	.string	""
        /*0030*/ 	.string	"ptxas"
        /*0030*/ 	.string	"Cuda compilation tools, release 13.0, V13.0.88"
        /*0030*/ 	.string	"Build cuda_13.0.r13.0/compiler.36424714_0"
        /*0030*/ 	.string	"-arch sm_100 -m 64 "



//--------------------- .note.nv.cuinfo           --------------------------
	.section	.note.nv.cuinfo,"",@"SHT_NOTE"
	.sectionflags	@"SHF_NOTE_NV_CUINFO"
        /*0018*/ 	.short	0x0002
        /*001a*/ 	.short	0x0064
        /*001c*/ 	.short	0x0082
	.zero		2


//--------------------- .nv.info                  --------------------------
	.section	.nv.info,"",@"SHT_CUDA_INFO"
	.align	4


	//----- nvinfo : EIATTR_REGCOUNT
	.align		4
        /*0000*/ 	.byte	0x04, 0x2f
        /*0002*/ 	.short	(.L_1 - .L_0)
	.align		4
.L_0:
        /*0004*/ 	.word	index@(_Z19boxBlurSharedKernelP6uchar4S0_iii)
        /*0008*/ 	.word	0x0000001e


	//----- nvinfo : EIATTR_FRAME_SIZE
	.align		4
.L_1:
        /*000c*/ 	.byte	0x04, 0x11
        /*000e*/ 	.short	(.L_3 - .L_2)
	.align		4
.L_2:
        /*0010*/ 	.word	index@(_Z19boxBlurSharedKernelP6uchar4S0_iii)
        /*0014*/ 	.word	0x00000000


	//----- nvinfo : EIATTR_MIN_STACK_SIZE
	.align		4
.L_3:
        /*0018*/ 	.byte	0x04, 0x12
        /*001a*/ 	.short	(.L_5 - .L_4)
	.align		4
.L_4:
        /*001c*/ 	.word	index@(_Z19boxBlurSharedKernelP6uchar4S0_iii)
        /*0020*/ 	.word	0x00000000
.L_5:


//--------------------- .nv.compat                --------------------------
	.section	.nv.compat,"",@"SHT_CUDA_COMPAT_INFO"
	.align	4
        /*0000*/ 	.byte	0x02, 0x09, 0x00, 0x00, 0x02, 0x02, 0x01, 0x00, 0x02, 0x05, 0x05, 0x00, 0x03, 0x07, 0x01, 0x01
        /*0010*/ 	.byte	0x02, 0x03, 0x00, 0x00, 0x02, 0x06, 0x01, 0x00, 0x04, 0x0b, 0x08, 0x00, 0x09, 0x00, 0x00, 0x00
        /*0020*/ 	.byte	0x00, 0x00, 0x00, 0x00


//--------------------- .nv.info._Z19boxBlurSharedKernelP6uchar4S0_iii --------------------------
	.section	.nv.info._Z19boxBlurSharedKernelP6uchar4S0_iii,"",@"SHT_CUDA_INFO"
	.sectionflags	@""
	.align	4


	//----- nvinfo : EIATTR_CUDA_API_VERSION
	.align		4
        /*0000*/ 	.byte	0x04, 0x37
        /*0002*/ 	.short	(.L_7 - .L_6)
.L_6:
        /*0004*/ 	.word	0x00000082


	//----- nvinfo : EIATTR_KPARAM_INFO
	.align		4
.L_7:
        /*0008*/ 	.byte	0x04, 0x17
        /*000a*/ 	.short	(.L_9 - .L_8)
.L_8:
        /*000c*/ 	.word	0x00000000
        /*0010*/ 	.short	0x0004
        /*0012*/ 	.short	0x0018
        /*0014*/ 	.byte	0x00, 0xf0, 0x11, 0x00


	//----- nvinfo : EIATTR_KPARAM_INFO
	.align		4
.L_9:
        /*0018*/ 	.byte	0x04, 0x17
        /*001a*/ 	.short	(.L_11 - .L_10)
.L_10:
        /*001c*/ 	.word	0x00000000
        /*0020*/ 	.short	0x0003
        /*0022*/ 	.short	0x0014
        /*0024*/ 	.byte	0x00, 0xf0, 0x11, 0x00


	//----- nvinfo : EIATTR_KPARAM_INFO
	.align		4
.L_11:
        /*0028*/ 	.byte	0x04, 0x17
        /*002a*/ 	.short	(.L_13 - .L_12)
.L_12:
        /*002c*/ 	.word	0x00000000
        /*0030*/ 	.short	0x0002
        /*0032*/ 	.short	0x0010
        /*0034*/ 	.byte	0x00, 0xf0, 0x11, 0x00


	//----- nvinfo : EIATTR_KPARAM_INFO
	.align		4
.L_13:
        /*0038*/ 	.byte	0x04, 0x17
        /*003a*/ 	.short	(.L_15 - .L_14)
.L_14:
        /*003c*/ 	.word	0x00000000
        /*0040*/ 	.short	0x0001
        /*0042*/ 	.short	0x0008
        /*0044*/ 	.byte	0x00, 0xf5, 0x21, 0x00


	//----- nvinfo : EIATTR_KPARAM_INFO
	.align		4
.L_15:
        /*0048*/ 	.byte	0x04, 0x17
        /*004a*/ 	.short	(.L_17 - .L_16)
.L_16:
        /*004c*/ 	.word	0x00000000
        /*0050*/ 	.short	0x0000
        /*0052*/ 	.short	0x0000
        /*0054*/ 	.byte	0x00, 0xf5, 0x21, 0x00


	//----- nvinfo : EIATTR_SPARSE_MMA_MASK
	.align		4
.L_17:
        /*0058*/ 	.byte	0x03, 0x50
        /*005a*/ 	.short	0x0000


	//----- nvinfo : EIATTR_MAXREG_COUNT
	.align		4
        /*005c*/ 	.byte	0x03, 0x1b
        /*005e*/ 	.short	0x00ff


	//----- nvinfo : EIATTR_NUM_BARRIERS
	.align		4
        /*0060*/ 	.byte	0x02, 0x4c
        /*0062*/ 	.byte	0x01
	.zero		1


	//----- nvinfo : EIATTR_MERCURY_ISA_VERSION
	.align		4
        /*0064*/ 	.byte	0x03, 0x5f
        /*0066*/ 	.short	0x0101


	//----- nvinfo : EIATTR_UNUSED_LOAD_BYTE_OFFSET
	.align		4
        /*0068*/ 	.byte	0x04, 0x44
        /*006a*/ 	.short	(.L_19 - .L_18)


	//   ....[0]....
.L_18:
        /*006c*/ 	.word	0x00000610
        /*0070*/ 	.word	0x00000007


	//   ....[1]....
        /*0074*/ 	.word	0x00000630
        /*0078*/ 	.word	0x00000007


	//   ....[2]....
        /*007c*/ 	.word	0x00000650
        /*0080*/ 	.word	0x00000007


	//   ....[3]....
        /*0084*/ 	.word	0x00000660
        /*0088*/ 	.word	0x00000007


	//   ....[4]....
        /*008c*/ 	.word	0x00000670
        /*0090*/ 	.word	0x00000007


	//   ....[5]....
        /*0094*/ 	.word	0x00000680
        /*0098*/ 	.word	0x00000007


	//   ....[6]....
        /*009c*/ 	.word	0x00000690
        /*00a0*/ 	.word	0x00000007


	//   ....[7]....
        /*00a4*/ 	.word	0x000006a0
        /*00a8*/ 	.word	0x00000007


	//   ....[8]....
        /*00ac*/ 	.word	0x000007a0
        /*00b0*/ 	.word	0x00000007


	//   ....[9]....
        /*00b4*/ 	.word	0x000007d0
        /*00b8*/ 	.word	0x00000007


	//   ....[10]....
        /*00bc*/ 	.word	0x00000850
        /*00c0*/ 	.word	0x00000007


	//   ....[11]....
        /*00c4*/ 	.word	0x00000880
        /*00c8*/ 	.word	0x00000007


	//   ....[12]....
        /*00cc*/ 	.word	0x000008f0
        /*00d0*/ 	.word	0x00000007


	//   ....[13]....
        /*00d4*/ 	.word	0x00000920
        /*00d8*/ 	.word	0x00000007


	//   ....[14]....
        /*00dc*/ 	.word	0x00000950
        /*00e0*/ 	.word	0x00000007


	//   ....[15]....
        /*00e4*/ 	.word	0x00000980
        /*00e8*/ 	.word	0x00000007


	//   ....[16]....
        /*00ec*/ 	.word	0x00000c30
        /*00f0*/ 	.word	0x00000007


	//   ....[17]....
        /*00f4*/ 	.word	0x00000c40
        /*00f8*/ 	.word	0x00000007


	//   ....[18]....
        /*00fc*/ 	.word	0x00000c50
        /*0100*/ 	.word	0x00000007


	//   ....[19]....
        /*0104*/ 	.word	0x00000c60
        /*0108*/ 	.word	0x00000007


	//   ....[20]....
        /*010c*/ 	.word	0x00000c70
        /*0110*/ 	.word	0x00000007


	//   ....[21]....
        /*0114*/ 	.word	0x00000c80
        /*0118*/ 	.word	0x00000007


	//   ....[22]....
        /*011c*/ 	.word	0x00000c90
        /*0120*/ 	.word	0x00000007


	//   ....[23]....
        /*0124*/ 	.word	0x00000ca0
        /*0128*/ 	.word	0x00000007


	//   ....[24]....
        /*012c*/ 	.word	0x00000f30
        /*0130*/ 	.word	0x00000007


	//   ....[25]....
        /*0134*/ 	.word	0x00000f40
        /*0138*/ 	.word	0x00000007


	//   ....[26]....
        /*013c*/ 	.word	0x00000f50
        /*0140*/ 	.word	0x00000007


	//   ....[27]....
        /*0144*/ 	.word	0x00000f60
        /*0148*/ 	.word	0x00000007


	//   ....[28]....
        /*014c*/ 	.word	0x000010c0
        /*0150*/ 	.word	0x00000007


	//   ....[29]....
        /*0154*/ 	.word	0x00001150
        /*0158*/ 	.word	0x00000007


	//   ....[30]....
        /*015c*/ 	.word	0x00001160
        /*0160*/ 	.word	0x00000007


	//----- nvinfo : EIATTR_VRC_CTA_INIT_COUNT
	.align		4
.L_19:
        /*0164*/ 	.byte	0x02, 0x4a
	.zero		1
	.zero		1


	//----- nvinfo : EIATTR_EXIT_INSTR_OFFSETS
	.align		4
        /*0168*/ 	.byte	0x04, 0x1c
        /*016a*/ 	.short	(.L_21 - .L_20)


	//   ....[0]....
.L_20:
        /*016c*/ 	.word	0x000015b0


	//   ....[1]....
        /*0170*/ 	.word	0x00001680


	//----- nvinfo : EIATTR_CRS_STACK_SIZE
	.align		4
.L_21:
        /*0174*/ 	.byte	0x04, 0x1e
        /*0176*/ 	.short	(.L_23 - .L_22)
.L_22:
        /*0178*/ 	.word	0x00000000


	//----- nvinfo : EIATTR_CBANK_PARAM_SIZE
	.align		4
.L_23:
        /*017c*/ 	.byte	0x03, 0x19
        /*017e*/ 	.short	0x001c


	//----- nvinfo : EIATTR_PARAM_CBANK
	.align		4
        /*0180*/ 	.byte	0x04, 0x0a
        /*0182*/ 	.short	(.L_25 - .L_24)
	.align		4
.L_24:
        /*0184*/ 	.word	index@(.nv.constant0._Z19boxBlurSharedKernelP6uchar4S0_iii)
        /*0188*/ 	.short	0x0380
        /*018a*/ 	.short	0x001c


	//----- nvinfo : EIATTR_SW_WAR
	.align		4
.L_25:
        /*018c*/ 	.byte	0x04, 0x36
        /*018e*/ 	.short	(.L_27 - .L_26)
.L_26:
        /*0190*/ 	.word	0x00000008
.L_27:


//--------------------- .nv.callgraph             --------------------------
	.section	.nv.callgraph,"",@"SHT_CUDA_CALLGRAPH"
	.align	4
	.sectionentsize	8
	.align		4
        /*0000*/ 	.word	0x00000000
	.align		4
        /*0004*/ 	.word	0xffffffff
	.align		4
        /*0008*/ 	.word	0x00000000
	.align		4
        /*000c*/ 	.word	0xfffffffe
	.align		4
        /*0010*/ 	.word	0x00000000
	.align		4
        /*0014*/ 	.word	0xfffffffd
	.align		4
        /*0018*/ 	.word	0x00000000
	.align		4
        /*001c*/ 	.word	0xfffffffc


//--------------------- .text._Z19boxBlurSharedKernelP6uchar4S0_iii --------------------------
	.section	.text._Z19boxBlurSharedKernelP6uchar4S0_iii,"ax",@progbits
	.align	128
        .global         _Z19boxBlurSharedKernelP6uchar4S0_iii
        .type           _Z19boxBlurSharedKernelP6uchar4S0_iii,@function
        .size           _Z19boxBlurSharedKernelP6uchar4S0_iii,(.L_x_18 - _Z19boxBlurSharedKernelP6uchar4S0_iii)
        .other          _Z19boxBlurSharedKernelP6uchar4S0_iii,@"STO_CUDA_ENTRY STV_DEFAULT"
_Z19boxBlurSharedKernelP6uchar4S0_iii:
.text._Z19boxBlurSharedKernelP6uchar4S0_iii:
[----:B------:R-:W-:Y:S08]  /*0000*/  LDC R1, c[0x0][0x37c] ;  /* 0x0000df00ff017b82 */ /* 0x000ff00000000800 */
[----:B------:R-:W0:Y:S01]  /*0010*/  LDC R12, c[0x0][0x398] ;  /* 0x0000e600ff0c7b82 */ /* 0x000e220000000800 */
[----:B------:R-:W1:Y:S01]  /*0020*/  S2R R0, SR_TID.Y ;  /* 0x0000000000007919 */ /* 0x000e620000002200 */
[----:B------:R-:W2:Y:S01]  /*0030*/  LDCU UR10, c[0x0][0x360] ;  /* 0x00006c00ff0a77ac */ /* 0x000ea20008000800 */
[----:B------:R-:W-:Y:S01]  /*0040*/  BSSY.RECONVERGENT B0, `(.L_x_0) ;  /* 0x0000034000007945 */ /* 0x000fe20003800200 */
[----:B------:R-:W3:Y:S01]  /*0050*/  S2R R2, SR_TID.X ;  /* 0x0000000000027919 */ /* 0x000ee20000002100 */
[----:B------:R-:W4:Y:S03]  /*0060*/  LDCU UR11, c[0x0][0x364] ;  /* 0x00006c80ff0b77ac */ /* 0x000f260008000800 */
[----:B------:R-:W2:Y:S01]  /*0070*/  S2UR UR4, SR_CTAID.X ;  /* 0x00000000000479c3 */ /* 0x000ea20000002500 */
[----:B------:R-:W0:Y:S07]  /*0080*/  LDCU.64 UR8, c[0x0][0x358] ;  /* 0x00006b00ff0877ac */ /* 0x000e2e0008000a00 */
[----:B------:R-:W5:Y:S01]  /*0090*/  S2UR UR5, SR_CTAID.Y ;  /* 0x00000000000579c3 */ /* 0x000f620000002600 */
[----:B0-----:R-:W-:-:S04]  /*00a0*/  IMAD.SHL.U32 R21, R12, 0x2, RZ ;  /* 0x000000020c157824 */ /* 0x001fc800078e00ff */
[----:B------:R-:W-:-:S04]  /*00b0*/  VIADD R3, R21, 0x1 ;  /* 0x0000000115037836 */ /* 0x000fc80000000000 */
[----:B----4-:R-:W-:Y:S01]  /*00c0*/  VIADD R11, R3, UR11 ;  /* 0x0000000b030b7c36 */ /* 0x010fe20008000000 */
[----:B--2---:R-:W-:-:S04]  /*00d0*/  UIMAD UR4, UR4, UR10, URZ ;  /* 0x0000000a040472a4 */ /* 0x004fc8000f8e02ff */
[----:B-1----:R-:W-:Y:S02]  /*00e0*/  ISETP.GE.U32.AND P0, PT, R0, R11, PT ;  /* 0x0000000b0000720c */ /* 0x002fe40003f06070 */
[----:B---3--:R-:W-:Y:S01]  /*00f0*/  VIADD R4, R2, UR4 ;  /* 0x0000000402047c36 */ /* 0x008fe20008000000 */
[----:B-----5:R-:W-:-:S06]  /*0100*/  UIMAD UR5, UR5, UR11, URZ ;  /* 0x0000000b050572a4 */ /* 0x020fcc000f8e02ff */
[----:B------:R-:W-:-:S04]  /*0110*/  VIADD R5, R0, UR5 ;  /* 0x0000000500057c36 */ /* 0x000fc80008000000 */
[----:B------:R-:W-:Y:S05]  /*0120*/  @P0 BRA `(.L_x_1) ;  /* 0x0000000000940947 */ /* 0x000fea0003800000 */
[C---:B------:R-:W-:Y:S01]  /*0130*/  IADD3 R10, PT, PT, -R12.reuse, UR4, RZ ;  /* 0x000000040c0a7c10 */ /* 0x040fe2000fffe1ff */
[----:B------:R-:W-:Y:S01]  /*0140*/  VIADD R13, R3, UR10 ;  /* 0x0000000a030d7c36 */ /* 0x000fe20008000000 */
[----:B------:R-:W-:Y:S01]  /*0150*/  IADD3 R12, PT, PT, -R12, UR5, RZ ;  /* 0x000000050c0c7c10 */ /* 0x000fe2000fffe1ff */
[----:B------:R-:W-:-:S07]  /*0160*/  IMAD.MOV.U32 R14, RZ, RZ, R0 ;  /* 0x000000ffff0e7224 */ /* 0x000fce00078e0000 */
.L_x_7:
[----:B------:R-:W-:Y:S01]  /*0170*/  ISETP.GE.U32.AND P0, PT, R2, R13, PT ;  /* 0x0000000d0200720c */ /* 0x000fe20003f06070 */
[----:B------:R-:W-:-:S12]  /*0180*/  BSSY.RECONVERGENT B1, `(.L_x_2) ;  /* 0x000001c000017945 */ /* 0x000fd80003800200 */
[----:B0--3--:R-:W-:Y:S05]  /*0190*/  @P0 BRA `(.L_x_3) ;  /* 0x0000000000680947 */ /* 0x009fea0003800000 */
[----:B------:R-:W0:Y:S01]  /*01a0*/  S2UR UR7, SR_CgaCtaId ;  /* 0x00000000000779c3 */ /* 0x000e220000008800 */
[----:B------:R-:W1:Y:S01]  /*01b0*/  LDCU UR6, c[0x0][0x394] ;  /* 0x00007280ff0677ac */ /* 0x000e620008000800 */
[----:B------:R-:W-:Y:S02]  /*01c0*/  IMAD.IADD R18, R12, 0x1, R14 ;  /* 0x000000010c127824 */ /* 0x000fe400078e020e */
[----:B------:R-:W-:-:S04]  /*01d0*/  IMAD.MOV.U32 R15, RZ, RZ, R2 ;  /* 0x000000ffff0f7224 */ /* 0x000fc800078e0002 */
[----:B------:R-:W2:Y:S08]  /*01e0*/  LDC R17, c[0x0][0x390] ;  /* 0x0000e400ff117b82 */ /* 0x000eb00000000800 */
[----:B------:R-:W3:Y:S01]  /*01f0*/  LDC.64 R6, c[0x0][0x380] ;  /* 0x0000e000ff067b82 */ /* 0x000ee20000000a00 */
[----:B-1----:R-:W-:Y:S01]  /*0200*/  ISETP.GE.AND P0, PT, R18, UR6, PT ;  /* 0x0000000612007c0c */ /* 0x002fe2000bf06270 */
[----:B------:R-:W-:-:S03]  /*0210*/  UMOV UR6, 0x400 ;  /* 0x0000040000067882 */ /* 0x000fc60000000000 */
[----:B------:R-:W-:Y:S01]  /*0220*/  ISETP.GT.AND P1, PT, R18, -0x1, !P0 ;  /* 0xffffffff1200780c */ /* 0x000fe20004724270 */
[----:B0-----:R-:W-:-:S06]  /*0230*/  ULEA UR6, UR7, UR6, 0x18 ;  /* 0x0000000607067291 */ /* 0x001fcc000f8ec0ff */
[----:B------:R-:W-:-:S07]  /*0240*/  LEA R20, R14, UR6, 0x8 ;  /* 0x000000060e147c11 */ /* 0x000fce000f8e40ff */
.L_x_6:
[----:B------:R-:W-:Y:S01]  /*0250*/  IMAD.IADD R8, R10, 0x1, R15 ;  /* 0x000000010a087824 */ /* 0x000fe200078e020f */
[----:B------:R-:W-:Y:S04]  /*0260*/  BSSY.RECONVERGENT B2, `(.L_x_4) ;  /* 0x000000a000027945 */ /* 0x000fe80003800200 */
[----:B--2---:R-:W-:-:S04]  /*0270*/  ISETP.GE.AND P0, PT, R8, R17, PT ;  /* 0x000000110800720c */ /* 0x004fc80003f06270 */
[----:B------:R-:W-:-:S04]  /*0280*/  ISETP.GT.AND P0, PT, R8, -0x1, !P0 ;  /* 0xffffffff0800780c */ /* 0x000fc80004704270 */
[----:B------:R-:W-:-:S13]  /*0290*/  PLOP3.LUT P0, PT, P0, P1, PT, 0x80, 0x8 ;  /* 0x000000000008781c */ /* 0x000fda0000703070 */
[----:B0-----:R-:W-:Y:S05]  /*02a0*/  @!P0 BRA `(.L_x_5) ;  /* 0x0000000000148947 */ /* 0x001fea0003800000 */
[----:B------:R-:W-:-:S04]  /*02b0*/  IMAD R9, R18, R17, R8 ;  /* 0x0000001112097224 */ /* 0x000fc800078e0208 */
[----:B---3--:R-:W-:-:S06]  /*02c0*/  IMAD.WIDE R8, R9, 0x4, R6 ;  /* 0x0000000409087825 */ /* 0x008fcc00078e0206 */
[----:B------:R-:W2:Y:S01]  /*02d0*/  LDG.E R9, desc[UR8][R8.64] ;  /* 0x0000000808097981 */ /* 0x000ea2000c1e1900 */
[----:B------:R-:W-:-:S05]  /*02e0*/  IMAD R16, R15, 0x4, R20 ;  /* 0x000000040f107824 */ /* 0x000fca00078e0214 */
[----:B--2---:R0:W-:Y:S02]  /*02f0*/  STS [R16], R9 ;  /* 0x0000000910007388 */ /* 0x0041e40000000800 */
.L_x_5:
[----:B------:R-:W-:Y:S05]  /*0300*/  BSYNC.RECONVERGENT B2 ;  /* 0x0000000000027941 */ /* 0x000fea0003800200 */
.L_x_4:
[----:B------:R-:W-:-:S05]  /*0310*/  VIADD R15, R15, UR10 ;  /* 0x0000000a0f0f7c36 */ /* 0x000fca0008000000 */
[----:B------:R-:W-:-:S13]  /*0320*/  ISETP.GE.U32.AND P0, PT, R15, R13, PT ;  /* 0x0000000d0f00720c */ /* 0x000fda0003f06070 */
[----:B------:R-:W-:Y:S05]  /*0330*/  @!P0 BRA `(.L_x_6) ;  /* 0xfffffffc00c48947 */ /* 0x000fea000383ffff */
.L_x_3:
[----:B------:R-:W-:Y:S05]  /*0340*/  BSYNC.RECONVERGENT B1 ;  /* 0x0000000000017941 */ /* 0x000fea0003800200 */
.L_x_2:
[----:B------:R-:W-:-:S05]  /*0350*/  VIADD R14, R14, UR11 ;  /* 0x0000000b0e0e7c36 */ /* 0x000fca0008000000 */
[----:B------:R-:W-:-:S13]  /*0360*/  ISETP.GE.U32.AND P0, PT, R14, R11, PT ;  /* 0x0000000b0e00720c */ /* 0x000fda0003f06070 */
[----:B------:R-:W-:Y:S05]  /*0370*/  @!P0 BRA `(.L_x_7) ;  /* 0xfffffffc007c8947 */ /* 0x000fea000383ffff */
.L_x_1:
[----:B------:R-:W-:Y:S05]  /*0380*/  BSYNC.RECONVERGENT B0 ;  /* 0x0000000000007941 */ /* 0x000fea0003800200 */
.L_x_0:
[----:B------:R-:W3:Y:S01]  /*0390*/  LDCU UR6, c[0x0][0x398] ;  /* 0x00007300ff0677ac */ /* 0x000ee20008000800 */
[----:B------:R-:W-:Y:S01]  /*03a0*/  BSSY.RECONVERGENT B0, `(.L_x_8) ;  /* 0x000011d000007945 */ /* 0x000fe20003800200 */
[----:B------:R-:W-:Y:S01]  /*03b0*/  IMAD.MOV.U32 R8, RZ, RZ, 0x7f ;  /* 0x0000007fff087424 */ /* 0x000fe200078e00ff */
[----:B------:R-:W1:Y:S01]  /*03c0*/  LDCU.64 UR4, c[0x0][0x390] ;  /* 0x00007200ff0477ac */ /* 0x000e620008000a00 */
[----:B---3--:R-:W-:Y:S02]  /*03d0*/  VIADD R7, R5, UR6 ;  /* 0x0000000605077c36 */ /* 0x008fe40008000000 */
[C---:B------:R-:W-:Y:S01]  /*03e0*/  VIADD R6, R4.reuse, UR6 ;  /* 0x0000000604067c36 */ /* 0x040fe20008000000 */
[----:B------:R-:W-:Y:S02]  /*03f0*/  BAR.SYNC.DEFER_BLOCKING 0x0 ;  /* 0x0000000000007b1d */ /* 0x000fe40000010000 */
[----:B-1----:R-:W-:Y:S02]  /*0400*/  ISETP.GE.AND P0, PT, R7, UR5, PT ;  /* 0x0000000507007c0c */ /* 0x002fe4000bf06270 */
[----:B------:R-:W-:-:S02]  /*0410*/  VIMNMX R7, PT, PT, R4, R5, PT ;  /* 0x0000000504077248 */ /* 0x000fc40003fe0100 */
[----:B------:R-:W-:Y:S01]  /*0420*/  ISETP.GE.OR P0, PT, R6, UR4, P0 ;  /* 0x0000000406007c0c */ /* 0x000fe20008706670 */
[----:B------:R-:W-:-:S03]  /*0430*/  IMAD.MOV.U32 R6, RZ, RZ, 0x7f ;  /* 0x0000007fff067424 */ /* 0x000fc600078e00ff */
[----:B------:R-:W-:Y:S01]  /*0440*/  ISETP.LT.OR P0, PT, R7, UR6, P0 ;  /* 0x0000000607007c0c */ /* 0x000fe20008701670 */
[----:B------:R-:W-:-:S12]  /*0450*/  IMAD.MOV.U32 R7, RZ, RZ, 0x7f ;  /* 0x0000007fff077424 */ /* 0x000fd800078e00ff */
[----:B------:R-:W-:Y:S05]  /*0460*/  @P0 BRA `(.L_x_9) ;  /* 0x0000001000400947 */ /* 0x000fea0003800000 */
[----:B------:R-:W-:Y:S01]  /*0470*/  UISETP.GE.AND UP0, UPT, UR6, URZ, UPT ;  /* 0x000000ff0600728c */ /* 0x000fe2000bf06270 */
[----:B0-----:R-:W-:Y:S01]  /*0480*/  CS2R R16, SRZ ;  /* 0x0000000000107805 */ /* 0x001fe2000001ff00 */
[----:B------:R-:W-:-:S07]  /*0490*/  IMAD.MOV.U32 R18, RZ, RZ, RZ ;  /* 0x000000ffff127224 */ /* 0x000fce00078e00ff */
[----:B------:R-:W-:Y:S05]  /*04a0*/  BRA.U !UP0, `(.L_x_10) ;  /* 0x0000000d08587547 */ /* 0x000fea000b800000 */
[----:B------:R-:W0:Y:S01]  /*04b0*/  S2UR UR5, SR_CgaCtaId ;  /* 0x00000000000579c3 */ /* 0x000e220000008800 */
[----:B------:R-:W-:Y:S01]  /*04c0*/  UMOV UR4, 0x400 ;  /* 0x0000040000047882 */ /* 0x000fe20000000000 */
[----:B------:R-:W-:Y:S02]  /*04d0*/  LOP3.LUT R8, R3, 0x7ffffff0, RZ, 0xc0, !PT ;  /* 0x7ffffff003087812 */ /* 0x000fe400078ec0ff */
[----:B------:R-:W-:Y:S02]  /*04e0*/  CS2R R16, SRZ ;  /* 0x0000000000107805 */ /* 0x000fe4000001ff00 */
[C---:B------:R-:W-:Y:S01]  /*04f0*/  LOP3.LUT R6, R21.reuse, 0xe, RZ, 0xc0, !PT ;  /* 0x0000000e15067812 */ /* 0x040fe200078ec0ff */
[----:B------:R-:W-:Y:S01]  /*0500*/  IMAD.MOV.U32 R18, RZ, RZ, RZ ;  /* 0x000000ffff127224 */ /* 0x000fe200078e00ff */
[----:B------:R-:W-:Y:S01]  /*0510*/  LOP3.LUT R7, R21, 0x6, RZ, 0xc0, !PT ;  /* 0x0000000615077812 */ /* 0x000fe200078ec0ff */
[----:B------:R-:W-:Y:S01]  /*0520*/  IMAD.MOV R9, RZ, RZ, -R8 ;  /* 0x000000ffff097224 */ /* 0x000fe200078e0a08 */
[----:B------:R-:W-:-:S02]  /*0530*/  ISETP.GE.U32.AND P1, PT, R6, 0x7, PT ;  /* 0x000000070600780c */ /* 0x000fc40003f26070 */
[----:B------:R-:W-:Y:S01]  /*0540*/  ISETP.GE.U32.AND P2, PT, R7, 0x3, PT ;  /* 0x000000030700780c */ /* 0x000fe20003f46070 */
[----:B0-----:R-:W-:-:S03]  /*0550*/  ULEA UR5, UR5, UR4, 0x18 ;  /* 0x0000000405057291 */ /* 0x001fc6000f8ec0ff */
[----:B------:R-:W-:-:S03]  /*0560*/  UMOV UR4, URZ ;  /* 0x000000ff00047c82 */ /* 0x000fc60008000000 */
[----:B------:R-:W-:-:S05]  /*0570*/  LEA R10, R2, UR5, 0x2 ;  /* 0x00000005020a7c11 */ /* 0x000fca000f8e10ff */
[----:B------:R-:W-:-:S07]  /*0580*/  VIADD R10, R10, 0x20 ;  /* 0x000000200a0a7836 */ /* 0x000fce0000000000 */
.L_x_16:
[C---:B------:R-:W-:Y:S01]  /*0590*/  ISETP.GE.U32.AND P0, PT, R21.reuse, 0xf, PT ;  /* 0x0000000f1500780c */ /* 0x040fe20003f06070 */
[----:B------:R-:W-:Y:S01]  /*05a0*/  VIADD R11, R0, UR4 ;  /* 0x00000004000b7c36 */ /* 0x000fe20008000000 */
[----:B------:R-:W-:Y:S01]  /*05b0*/  ISETP.NE.AND P3, PT, R21, UR4, PT ;  /* 0x0000000415007c0c */ /* 0x000fe2000bf65270 */
[----:B------:R-:W-:Y:S01]  /*05c0*/  UIADD3 UR4, UPT, UPT, UR4, 0x1, URZ ;  /* 0x0000000104047890 */ /* 0x000fe2000fffe0ff */
[----:B------:R-:W-:-:S09]  /*05d0*/  IMAD.MOV.U32 R7, RZ, RZ, RZ ;  /* 0x000000ffff077224 */ /* 0x000fd200078e00ff */
[----:B------:R-:W-:Y:S05]  /*05e0*/  @!P0 BRA `(.L_x_11) ;  /* 0x00000004007c8947 */ /* 0x000fea0003800000 */
[----:B------:R-:W-:Y:S02]  /*05f0*/  IMAD R7, R11, 0x100, R10 ;  /* 0x000001000b077824 */ /* 0x000fe400078e020a */
[----:B------:R-:W-:-:S07]  /*0600*/  IMAD.MOV.U32 R12, RZ, RZ, R9 ;  /* 0x000000ffff0c7224 */ /* 0x000fce00078e0009 */
.L_x_12:
[----:B------:R-:W0:Y:S01]  /*0610*/  LDS R24, [R7+-0x20] ;  /* 0xffffe00007187984 */ /* 0x000e220000000800 */
[----:B------:R-:W-:-:S03]  /*0620*/  VIADD R12, R12, 0x10 ;  /* 0x000000100c0c7836 */ /* 0x000fc60000000000 */
[----:B------:R-:W1:Y:S02]  /*0630*/  LDS R22, [R7+-0x1c] ;  /* 0xffffe40007167984 */ /* 0x000e640000000800 */
[----:B------:R-:W-:Y:S02]  /*0640*/  ISETP.NE.AND P0, PT, R12, RZ, PT ;  /* 0x000000ff0c00720c */ /* 0x000fe40003f05270 */
[----:B------:R-:W2:Y:S04]  /*0650*/  LDS R20, [R7+-0x18] ;  /* 0xffffe80007147984 */ /* 0x000ea80000000800 */
[----:B------:R-:W3:Y:S04]  /*0660*/  LDS R19, [R7+-0x14] ;  /* 0xffffec0007137984 */ /* 0x000ee80000000800 */
[----:B------:R-:W4:Y:S04]  /*0670*/  LDS R15, [R7+-0x10] ;  /* 0xfffff000070f7984 */ /* 0x000f280000000800 */
[----:B------:R-:W5:Y:S04]  /*0680*/  LDS R14, [R7+-0xc] ;  /* 0xfffff400070e7984 */ /* 0x000f680000000800 */
[----:B------:R-:W5:Y:S04]  /*0690*/  LDS R13, [R7+-0x8] ;  /* 0xfffff800070d7984 */ /* 0x000f680000000800 */
[----:B------:R-:W5:Y:S01]  /*06a0*/  LDS R6, [R7+-0x4] ;  /* 0xfffffc0007067984 */ /* 0x000f620000000800 */
[----:B0-----:R-:W-:-:S02]  /*06b0*/  PRMT R23, R24, 0x7770, RZ ;  /* 0x0000777018177816 */ /* 0x001fc400000000ff */
[----:B-1----:R-:W-:-:S04]  /*06c0*/  PRMT R25, R22, 0x7770, RZ ;  /* 0x0000777016197816 */ /* 0x002fc800000000ff */
[----:B------:R-:W-:Y:S02]  /*06d0*/  IADD3 R23, PT, PT, R25, R18, R23 ;  /* 0x0000001219177210 */ /* 0x000fe40007ffe017 */
[----:B------:R-:W-:Y:S02]  /*06e0*/  PRMT R18, R24, 0x7771, RZ ;  /* 0x0000777118127816 */ /* 0x000fe400000000ff */
[C---:B------:R-:W-:Y:S02]  /*06f0*/  PRMT R25, R22.reuse, 0x7771, RZ ;  /* 0x0000777116197816 */ /* 0x040fe400000000ff */
[----:B------:R-:W-:Y:S02]  /*0700*/  PRMT R22, R22, 0x7772, RZ ;  /* 0x0000777216167816 */ /* 0x000fe400000000ff */
[----:B------:R-:W-:Y:S02]  /*0710*/  IADD3 R18, PT, PT, R25, R17, R18 ;  /* 0x0000001119127210 */ /* 0x000fe40007ffe012 */
[----:B------:R-:W-:-:S02]  /*0720*/  PRMT R17, R24, 0x7772, RZ ;  /* 0x0000777218117816 */ /* 0x000fc400000000ff */
[C---:B--2---:R-:W-:Y:S02]  /*0730*/  PRMT R24, R20.reuse, 0x7770, RZ ;  /* 0x0000777014187816 */ /* 0x044fe400000000ff */
[----:B---3--:R-:W-:Y:S02]  /*0740*/  PRMT R25, R19, 0x7770, RZ ;  /* 0x0000777013197816 */ /* 0x008fe400000000ff */
[C---:B------:R-:W-:Y:S02]  /*0750*/  PRMT R27, R20.reuse, 0x7772, RZ ;  /* 0x00007772141b7816 */ /* 0x040fe400000000ff */
[----:B------:R-:W-:Y:S02]  /*0760*/  IADD3 R23, PT, PT, R25, R23, R24 ;  /* 0x0000001719177210 */ /* 0x000fe40007ffe018 */
[----:B------:R-:W-:Y:S02]  /*0770*/  PRMT R25, R20, 0x7771, RZ ;  /* 0x0000777114197816 */ /* 0x000fe400000000ff */
[----:B------:R-:W-:-:S02]  /*0780*/  IADD3 R22, PT, PT, R22, R16, R17 ;  /* 0x0000001016167210 */ /* 0x000fc40007ffe011 */
[C---:B------:R-:W-:Y:S01]  /*0790*/  PRMT R20, R19.reuse, 0x7771, RZ ;  /* 0x0000777113147816 */ /* 0x040fe200000000ff */
[----:B------:R-:W0:Y:S01]  /*07a0*/  LDS R16, [R7] ;  /* 0x0000000007107984 */ /* 0x000e220000000800 */
[----:B------:R-:W-:Y:S02]  /*07b0*/  PRMT R19, R19, 0x7772, RZ ;  /* 0x0000777213137816 */ /* 0x000fe400000000ff */
[----:B------:R-:W-:Y:S01]  /*07c0*/  IADD3 R20, PT, PT, R20, R18, R25 ;  /* 0x0000001214147210 */ /* 0x000fe20007ffe019 */
[----:B------:R-:W1:Y:S01]  /*07d0*/  LDS R17, [R7+0x4] ;  /* 0x0000040007117984 */ /* 0x000e620000000800 */
[----:B------:R-:W-:Y:S02]  /*07e0*/  IADD3 R22, PT, PT, R19, R22, R27 ;  /* 0x0000001613167210 */ /* 0x000fe40007ffe01b */
[C---:B----4-:R-:W-:Y:S02]  /*07f0*/  PRMT R18, R15.reuse, 0x7770, RZ ;  /* 0x000077700f127816 */ /* 0x050fe400000000ff */
[----:B------:R-:W-:-:S02]  /*0800*/  PRMT R19, R15, 0x7771, RZ ;  /* 0x000077710f137816 */ /* 0x000fc400000000ff */
[C---:B-----5:R-:W-:Y:S02]  /*0810*/  PRMT R24, R14.reuse, 0x7770, RZ ;  /* 0x000077700e187816 */ /* 0x060fe400000000ff */
[----:B------:R-:W-:Y:S02]  /*0820*/  PRMT R25, R14, 0x7771, RZ ;  /* 0x000077710e197816 */ /* 0x000fe400000000ff */
[----:B------:R-:W-:Y:S02]  /*0830*/  IADD3 R23, PT, PT, R24, R23, R18 ;  /* 0x0000001718177210 */ /* 0x000fe40007ffe012 */
[----:B------:R-:W-:Y:S01]  /*0840*/  IADD3 R20, PT, PT, R25, R20, R19 ;  /* 0x0000001419147210 */ /* 0x000fe20007ffe013 */
[----:B------:R-:W2:Y:S01]  /*0850*/  LDS R18, [R7+0x8] ;  /* 0x0000080007127984 */ /* 0x000ea20000000800 */
[----:B------:R-:W-:Y:S02]  /*0860*/  PRMT R24, R13, 0x7770, RZ ;  /* 0x000077700d187816 */ /* 0x000fe400000000ff */
[----:B------:R-:W-:Y:S01]  /*0870*/  PRMT R25, R6, 0x7770, RZ ;  /* 0x0000777006197816 */ /* 0x000fe200000000ff */
[----:B------:R-:W3:Y:S01]  /*0880*/  LDS R19, [R7+0xc] ;  /* 0x00000c0007137984 */ /* 0x000ee20000000800 */
[----:B------:R-:W-:-:S02]  /*0890*/  PRMT R15, R15, 0x7772, RZ ;  /* 0x000077720f0f7816 */ /* 0x000fc400000000ff */
[----:B------:R-:W-:Y:S02]  /*08a0*/  PRMT R14, R14, 0x7772, RZ ;  /* 0x000077720e0e7816 */ /* 0x000fe400000000ff */
[----:B------:R-:W-:Y:S02]  /*08b0*/  IADD3 R23, PT, PT, R25, R23, R24 ;  /* 0x0000001719177210 */ /* 0x000fe40007ffe018 */
[----:B------:R-:W-:Y:S02]  /*08c0*/  PRMT R25, R13, 0x7771, RZ ;  /* 0x000077710d197816 */ /* 0x000fe400000000ff */
[----:B------:R-:W-:Y:S02]  /*08d0*/  PRMT R24, R6, 0x7771, RZ ;  /* 0x0000777106187816 */ /* 0x000fe400000000ff */
[----:B------:R-:W-:Y:S02]  /*08e0*/  IADD3 R22, PT, PT, R14, R22, R15 ;  /* 0x000000160e167210 */ /* 0x000fe40007ffe00f */
[----:B------:R-:W4:Y:S01]  /*08f0*/  LDS R14, [R7+0x10] ;  /* 0x00001000070e7984 */ /* 0x000f220000000800 */
[----:B------:R-:W-:-:S02]  /*0900*/  IADD3 R20, PT, PT, R24, R20, R25 ;  /* 0x0000001418147210 */ /* 0x000fc40007ffe019 */
[----:B------:R-:W-:Y:S01]  /*0910*/  PRMT R13, R13, 0x7772, RZ ;  /* 0x000077720d0d7816 */ /* 0x000fe200000000ff */
[----:B------:R-:W5:Y:S01]  /*0920*/  LDS R15, [R7+0x14] ;  /* 0x00001400070f7984 */ /* 0x000f620000000800 */
[----:B------:R-:W-:Y:S02]  /*0930*/  PRMT R24, R6, 0x7772, RZ ;  /* 0x0000777206187816 */ /* 0x000fe400000000ff */
[----:B0-----:R-:W-:Y:S01]  /*0940*/  PRMT R27, R16, 0x7772, RZ ;  /* 0x00007772101b7816 */ /* 0x001fe200000000ff */
[----:B------:R-:W0:Y:S01]  /*0950*/  LDS R6, [R7+0x18] ;  /* 0x0000180007067984 */ /* 0x000e220000000800 */
[----:B------:R-:W-:Y:S02]  /*0960*/  IADD3 R22, PT, PT, R24, R22, R13 ;  /* 0x0000001618167210 */ /* 0x000fe40007ffe00d */
[----:B------:R-:W-:Y:S01]  /*0970*/  PRMT R24, R16, 0x7770, RZ ;  /* 0x0000777010187816 */ /* 0x000fe200000000ff */
[----:B------:R2:W0:Y:S01]  /*0980*/  LDS R13, [R7+0x1c] ;  /* 0x00001c00070d7984 */ /* 0x0004220000000800 */
[----:B-1----:R-:W-:-:S04]  /*0990*/  PRMT R25, R17, 0x7770, RZ ;  /* 0x0000777011197816 */ /* 0x002fc800000000ff */
[----:B------:R-:W-:Y:S02]  /*09a0*/  IADD3 R23, PT, PT, R25, R23, R24 ;  /* 0x0000001719177210 */ /* 0x000fe40007ffe018 */
[----:B------:R-:W-:Y:S01]  /*09b0*/  PRMT R25, R16, 0x7771, RZ ;  /* 0x0000777110197816 */ /* 0x000fe200000000ff */
[----:B--2---:R-:W-:Y:S01]  /*09c0*/  VIADD R7, R7, 0x40 ;  /* 0x0000004007077836 */ /* 0x004fe20000000000 */
[C---:B------:R-:W-:Y:S02]  /*09d0*/  PRMT R16, R17.reuse, 0x7771, RZ ;  /* 0x0000777111107816 */ /* 0x040fe400000000ff */
[----:B------:R-:W-:Y:S02]  /*09e0*/  PRMT R17, R17, 0x7772, RZ ;  /* 0x0000777211117816 */ /* 0x000fe400000000ff */
[----:B------:R-:W-:Y:S02]  /*09f0*/  IADD3 R20, PT, PT, R16, R20, R25 ;  /* 0x0000001410147210 */ /* 0x000fe40007ffe019 */
[----:B------:R-:W-:-:S02]  /*0a00*/  IADD3 R17, PT, PT, R17, R22, R27 ;  /* 0x0000001611117210 */ /* 0x000fc40007ffe01b */
[C---:B------:R-:W-:Y:S02]  /*0a10*/  PRMT R16, R18.reuse, 0x7770, RZ ;  /* 0x0000777012107816 */ /* 0x040fe400000000ff */
[C---:B------:R-:W-:Y:S02]  /*0a20*/  PRMT R25, R18.reuse, 0x7771, RZ ;  /* 0x0000777112197816 */ /* 0x040fe400000000ff */
[C---:B---3--:R-:W-:Y:S02]  /*0a30*/  PRMT R22, R19.reuse, 0x7770, RZ ;  /* 0x0000777013167816 */ /* 0x048fe400000000ff */
[C---:B------:R-:W-:Y:S02]  /*0a40*/  PRMT R24, R19.reuse, 0x7771, RZ ;  /* 0x0000777113187816 */ /* 0x040fe400000000ff */
[----:B------:R-:W-:Y:S02]  /*0a50*/  PRMT R18, R18, 0x7772, RZ ;  /* 0x0000777212127816 */ /* 0x000fe400000000ff */
[----:B------:R-:W-:-:S02]  /*0a60*/  PRMT R19, R19, 0x7772, RZ ;  /* 0x0000777213137816 */ /* 0x000fc400000000ff */
[----:B------:R-:W-:Y:S02]  /*0a70*/  IADD3 R23, PT, PT, R22, R23, R16 ;  /* 0x0000001716177210 */ /* 0x000fe40007ffe010 */
[----:B------:R-:W-:Y:S02]  /*0a80*/  IADD3 R17, PT, PT, R19, R17, R18 ;  /* 0x0000001113117210 */ /* 0x000fe40007ffe012 */
[C---:B----4-:R-:W-:Y:S02]  /*0a90*/  PRMT R16, R14.reuse, 0x7770, RZ ;  /* 0x000077700e107816 */ /* 0x050fe400000000ff */
[----:B------:R-:W-:Y:S02]  /*0aa0*/  PRMT R19, R14, 0x7771, RZ ;  /* 0x000077710e137816 */ /* 0x000fe400000000ff */
[C---:B-----5:R-:W-:Y:S02]  /*0ab0*/  PRMT R18, R15.reuse, 0x7770, RZ ;  /* 0x000077700f127816 */ /* 0x060fe400000000ff */
[----:B------:R-:W-:-:S02]  /*0ac0*/  PRMT R22, R15, 0x7771, RZ ;  /* 0x000077710f167816 */ /* 0x000fc400000000ff */
[----:B------:R-:W-:Y:S02]  /*0ad0*/  PRMT R14, R14, 0x7772, RZ ;  /* 0x000077720e0e7816 */ /* 0x000fe400000000ff */
[----:B------:R-:W-:Y:S02]  /*0ae0*/  PRMT R15, R15, 0x7772, RZ ;  /* 0x000077720f0f7816 */ /* 0x000fe400000000ff */
[----:B------:R-:W-:Y:S02]  /*0af0*/  IADD3 R20, PT, PT, R24, R20, R25 ;  /* 0x0000001418147210 */ /* 0x000fe40007ffe019 */
[----:B------:R-:W-:Y:S02]  /*0b00*/  IADD3 R18, PT, PT, R18, R23, R16 ;  /* 0x0000001712127210 */ /* 0x000fe40007ffe010 */
[----:B------:R-:W-:Y:S02]  /*0b10*/  IADD3 R14, PT, PT, R15, R17, R14 ;  /* 0x000000110f0e7210 */ /* 0x000fe40007ffe00e */
[----:B0-----:R-:W-:-:S02]  /*0b20*/  PRMT R15, R6, 0x7770, RZ ;  /* 0x00007770060f7816 */ /* 0x001fc400000000ff */
[C---:B------:R-:W-:Y:S02]  /*0b30*/  PRMT R16, R6.reuse, 0x7771, RZ ;  /* 0x0000777106107816 */ /* 0x040fe400000000ff */
[----:B------:R-:W-:Y:S02]  /*0b40*/  PRMT R23, R6, 0x7772, RZ ;  /* 0x0000777206177816 */ /* 0x000fe400000000ff */
[----:B------:R-:W-:Y:S02]  /*0b50*/  IADD3 R19, PT, PT, R22, R20, R19 ;  /* 0x0000001416137210 */ /* 0x000fe40007ffe013 */
[C---:B------:R-:W-:Y:S02]  /*0b60*/  PRMT R6, R13.reuse, 0x7770, RZ ;  /* 0x000077700d067816 */ /* 0x040fe400000000ff */
[C---:B------:R-:W-:Y:S02]  /*0b70*/  PRMT R17, R13.reuse, 0x7771, RZ ;  /* 0x000077710d117816 */ /* 0x040fe400000000ff */
[----:B------:R-:W-:-:S02]  /*0b80*/  PRMT R13, R13, 0x7772, RZ ;  /* 0x000077720d0d7816 */ /* 0x000fc400000000ff */
[----:B------:R-:W-:Y:S02]  /*0b90*/  IADD3 R17, PT, PT, R17, R19, R16 ;  /* 0x0000001311117210 */ /* 0x000fe40007ffe010 */
[----:B------:R-:W-:Y:S02]  /*0ba0*/  IADD3 R18, PT, PT, R6, R18, R15 ;  /* 0x0000001206127210 */ /* 0x000fe40007ffe00f */
[----:B------:R-:W-:Y:S01]  /*0bb0*/  IADD3 R16, PT, PT, R13, R14, R23 ;  /* 0x0000000e0d107210 */ /* 0x000fe20007ffe017 */
[----:B------:R-:W-:Y:S06]  /*0bc0*/  @P0 BRA `(.L_x_12) ;  /* 0xfffffff800900947 */ /* 0x000fec000383ffff */
[----:B------:R-:W-:-:S07]  /*0bd0*/  IMAD.MOV.U32 R7, RZ, RZ, R8 ;  /* 0x000000ffff077224 */ /* 0x000fce00078e0008 */
.L_x_11:
[----:B------:R-:W-:Y:S01]  /*0be0*/  LEA R11, R11, UR5, 0x8 ;  /* 0x000000050b0b7c11 */ /* 0x000fe2000f8e40ff */
[----:B------:R-:W-:Y:S06]  /*0bf0*/  @!P1 BRA `(.L_x_13) ;  /* 0x0000000000bc9947 */ /* 0x000fec0003800000 */
[C---:B------:R-:W-:Y:S02]  /*0c00*/  IMAD.IADD R6, R7.reuse, 0x1, R2 ;  /* 0x0000000107067824 */ /* 0x040fe400078e0202 */
[----:B------:R-:W-:Y:S02]  /*0c10*/  VIADD R7, R7, 0x8 ;  /* 0x0000000807077836 */ /* 0x000fe40000000000 */
[----:B------:R-:W-:-:S05]  /*0c20*/  IMAD R20, R6, 0x4, R11 ;  /* 0x0000000406147824 */ /* 0x000fca00078e020b */
[----:B------:R-:W0:Y:S04]  /*0c30*/  LDS R22, [R20] ;  /* 0x0000000014167984 */ /* 0x000e280000000800 */
[----:B------:R-:W1:Y:S04]  /*0c40*/  LDS R25, [R20+0x4] ;  /* 0x0000040014197984 */ /* 0x000e680000000800 */
[----:B------:R-:W2:Y:S04]  /*0c50*/  LDS R14, [R20+0x8] ;  /* 0x00000800140e7984 */ /* 0x000ea80000000800 */
[----:B------:R-:W3:Y:S04]  /*0c60*/  LDS R19, [R20+0xc] ;  /* 0x00000c0014137984 */ /* 0x000ee80000000800 */
[----:B------:R-:W4:Y:S04]  /*0c70*/  LDS R6, [R20+0x10] ;  /* 0x0000100014067984 */ /* 0x000f280000000800 */
[----:B------:R-:W5:Y:S04]  /*0c80*/  LDS R13, [R20+0x14] ;  /* 0x00001400140d7984 */ /* 0x000f680000000800 */
[----:B------:R-:W5:Y:S04]  /*0c90*/  LDS R12, [R20+0x18] ;  /* 0x00001800140c7984 */ /* 0x000f680000000800 */
[----:B------:R3:W5:Y:S01]  /*0ca0*/  LDS R15, [R20+0x1c] ;  /* 0x00001c00140f7984 */ /* 0x0007620000000800 */
[----:B0-----:R-:W-:-:S02]  /*0cb0*/  PRMT R23, R22, 0x7770, RZ ;  /* 0x0000777016177816 */ /* 0x001fc400000000ff */
[----:B-1----:R-:W-:-:S04]  /*0cc0*/  PRMT R24, R25, 0x7770, RZ ;  /* 0x0000777019187816 */ /* 0x002fc800000000ff */
[----:B------:R-:W-:Y:S02]  /*0cd0*/  IADD3 R18, PT, PT, R24, R18, R23 ;  /* 0x0000001218127210 */ /* 0x000fe40007ffe017 */
[C---:B------:R-:W-:Y:S02]  /*0ce0*/  PRMT R24, R22.reuse, 0x7771, RZ ;  /* 0x0000777116187816 */ /* 0x040fe400000000ff */
[----:B------:R-:W-:Y:S02]  /*0cf0*/  PRMT R23, R22, 0x7772, RZ ;  /* 0x0000777216177816 */ /* 0x000fe400000000ff */
[C---:B------:R-:W-:Y:S02]  /*0d00*/  PRMT R22, R25.reuse, 0x7771, RZ ;  /* 0x0000777119167816 */ /* 0x040fe400000000ff */
[----:B------:R-:W-:Y:S02]  /*0d10*/  PRMT R25, R25, 0x7772, RZ ;  /* 0x0000777219197816 */ /* 0x000fe400000000ff */
[----:B------:R-:W-:-:S02]  /*0d20*/  IADD3 R17, PT, PT, R22, R17, R24 ;  /* 0x0000001116117210 */ /* 0x000fc40007ffe018 */
[----:B------:R-:W-:Y:S02]  /*0d30*/  IADD3 R23, PT, PT, R25, R16, R23 ;  /* 0x0000001019177210 */ /* 0x000fe40007ffe017 */
[C---:B--2---:R-:W-:Y:S02]  /*0d40*/  PRMT R25, R14.reuse, 0x7770, RZ ;  /* 0x000077700e197816 */ /* 0x044fe400000000ff */
[C---:B------:R-:W-:Y:S02]  /*0d50*/  PRMT R16, R14.reuse, 0x7771, RZ ;  /* 0x000077710e107816 */ /* 0x040fe400000000ff */
[C---:B---3--:R-:W-:Y:S02]  /*0d60*/  PRMT R20, R19.reuse, 0x7770, RZ ;  /* 0x0000777013147816 */ /* 0x048fe400000000ff */
[----:B------:R-:W-:Y:S02]  /*0d70*/  PRMT R22, R19, 0x7771, RZ ;  /* 0x0000777113167816 */ /* 0x000fe400000000ff */
[----:B------:R-:W-:-:S02]  /*0d80*/  PRMT R14, R14, 0x7772, RZ ;  /* 0x000077720e0e7816 */ /* 0x000fc400000000ff */
[----:B------:R-:W-:Y:S02]  /*0d90*/  PRMT R19, R19, 0x7772, RZ ;  /* 0x0000777213137816 */ /* 0x000fe400000000ff */
[----:B------:R-:W-:Y:S02]  /*0da0*/  IADD3 R16, PT, PT, R22, R17, R16 ;  /* 0x0000001116107210 */ /* 0x000fe40007ffe010 */
[----:B------:R-:W-:Y:S02]  /*0db0*/  IADD3 R14, PT, PT, R19, R23, R14 ;  /* 0x00000017130e7210 */ /* 0x000fe40007ffe00e */
[----:B------:R-:W-:Y:S02]  /*0dc0*/  IADD3 R18, PT, PT, R20, R18, R25 ;  /* 0x0000001214127210 */ /* 0x000fe40007ffe019 */
[C---:B----4-:R-:W-:Y:S02]  /*0dd0*/  PRMT R17, R6.reuse, 0x7770, RZ ;  /* 0x0000777006117816 */ /* 0x050fe400000000ff */
[----:B------:R-:W-:-:S02]  /*0de0*/  PRMT R19, R6, 0x7771, RZ ;  /* 0x0000777106137816 */ /* 0x000fc400000000ff */
[----:B------:R-:W-:Y:S02]  /*0df0*/  PRMT R23, R6, 0x7772, RZ ;  /* 0x0000777206177816 */ /* 0x000fe400000000ff */
[C---:B-----5:R-:W-:Y:S02]  /*0e00*/  PRMT R6, R13.reuse, 0x7770, RZ ;  /* 0x000077700d067816 */ /* 0x060fe400000000ff */
[C---:B------:R-:W-:Y:S02]  /*0e10*/  PRMT R20, R13.reuse, 0x7771, RZ ;  /* 0x000077710d147816 */ /* 0x040fe400000000ff */
[----:B------:R-:W-:Y:S02]  /*0e20*/  PRMT R13, R13, 0x7772, RZ ;  /* 0x000077720d0d7816 */ /* 0x000fe400000000ff */
[----:B------:R-:W-:Y:S02]  /*0e30*/  IADD3 R18, PT, PT, R6, R18, R17 ;  /* 0x0000001206127210 */ /* 0x000fe40007ffe011 */
[----:B------:R-:W-:-:S02]  /*0e40*/  IADD3 R16, PT, PT, R20, R16, R19 ;  /* 0x0000001014107210 */ /* 0x000fc40007ffe013 */
[----:B------:R-:W-:Y:S02]  /*0e50*/  IADD3 R13, PT, PT, R13, R14, R23 ;  /* 0x0000000e0d0d7210 */ /* 0x000fe40007ffe017 */
[C---:B------:R-:W-:Y:S02]  /*0e60*/  PRMT R17, R12.reuse, 0x7770, RZ ;  /* 0x000077700c117816 */ /* 0x040fe400000000ff */
[C---:B------:R-:W-:Y:S02]  /*0e70*/  PRMT R6, R15.reuse, 0x7770, RZ ;  /* 0x000077700f067816 */ /* 0x040fe400000000ff */
[C---:B------:R-:W-:Y:S02]  /*0e80*/  PRMT R19, R12.reuse, 0x7771, RZ ;  /* 0x000077710c137816 */ /* 0x040fe400000000ff */
[----:B------:R-:W-:Y:S02]  /*0e90*/  PRMT R14, R15, 0x7771, RZ ;  /* 0x000077710f0e7816 */ /* 0x000fe400000000ff */
[----:B------:R-:W-:-:S02]  /*0ea0*/  PRMT R12, R12, 0x7772, RZ ;  /* 0x000077720c0c7816 */ /* 0x000fc400000000ff */
[----:B------:R-:W-:Y:S02]  /*0eb0*/  PRMT R15, R15, 0x7772, RZ ;  /* 0x000077720f0f7816 */ /* 0x000fe400000000ff */
[----:B------:R-:W-:Y:S02]  /*0ec0*/  IADD3 R18, PT, PT, R6, R18, R17 ;  /* 0x0000001206127210 */ /* 0x000fe40007ffe011 */
[----:B------:R-:W-:Y:S02]  /*0ed0*/  IADD3 R17, PT, PT, R14, R16, R19 ;  /* 0x000000100e117210 */ /* 0x000fe40007ffe013 */
[----:B------:R-:W-:-:S07]  /*0ee0*/  IADD3 R16, PT, PT, R15, R13, R12 ;  /* 0x0000000d0f107210 */ /* 0x000fce0007ffe00c */
.L_x_13:
[----:B------:R-:W-:Y:S05]  /*0ef0*/  @!P2 BRA `(.L_x_14) ;  /* 0x000000000064a947 */ /* 0x000fea0003800000 */
[C---:B------:R-:W-:Y:S02]  /*0f00*/  IMAD.IADD R6, R7.reuse, 0x1, R2 ;  /* 0x0000000107067824 */ /* 0x040fe400078e0202 */
[----:B------:R-:W-:Y:S02]  /*0f10*/  VIADD R7, R7, 0x4 ;  /* 0x0000000407077836 */ /* 0x000fe40000000000 */
[----:B------:R-:W-:-:S05]  /*0f20*/  IMAD R13, R6, 0x4, R11 ;  /* 0x00000004060d7824 */ /* 0x000fca00078e020b */
[----:B------:R-:W0:Y:S04]  /*0f30*/  LDS R14, [R13] ;  /* 0x000000000d0e7984 */ /* 0x000e280000000800 */
[----:B------:R-:W1:Y:S04]  /*0f40*/  LDS R22, [R13+0x4] ;  /* 0x000004000d167984 */ /* 0x000e680000000800 */
[----:B------:R-:W2:Y:S04]  /*0f50*/  LDS R6, [R13+0x8] ;  /* 0x000008000d067984 */ /* 0x000ea80000000800 */
[----:B------:R3:W4:Y:S01]  /*0f60*/  LDS R12, [R13+0xc] ;  /* 0x00000c000d0c7984 */ /* 0x0007220000000800 */
[----:B0-----:R-:W-:-:S02]  /*0f70*/  PRMT R15, R14, 0x7770, RZ ;  /* 0x000077700e0f7816 */ /* 0x001fc400000000ff */
[C---:B------:R-:W-:Y:S02]  /*0f80*/  PRMT R20, R14.reuse, 0x7771, RZ ;  /* 0x000077710e147816 */ /* 0x040fe400000000ff */
[----:B------:R-:W-:Y:S02]  /*0f90*/  PRMT R19, R14, 0x7772, RZ ;  /* 0x000077720e137816 */ /* 0x000fe400000000ff */
[C---:B-1----:R-:W-:Y:S02]  /*0fa0*/  PRMT R14, R22.reuse, 0x7770, RZ ;  /* 0x00007770160e7816 */ /* 0x042fe400000000ff */
[C---:B------:R-:W-:Y:S02]  /*0fb0*/  PRMT R23, R22.reuse, 0x7771, RZ ;  /* 0x0000777116177816 */ /* 0x040fe400000000ff */
[----:B------:R-:W-:Y:S02]  /*0fc0*/  PRMT R22, R22, 0x7772, RZ ;  /* 0x0000777216167816 */ /* 0x000fe400000000ff */
[----:B------:R-:W-:-:S02]  /*0fd0*/  IADD3 R14, PT, PT, R14, R18, R15 ;  /* 0x000000120e0e7210 */ /* 0x000fc40007ffe00f */
[----:B------:R-:W-:Y:S02]  /*0fe0*/  IADD3 R17, PT, PT, R23, R17, R20 ;  /* 0x0000001117117210 */ /* 0x000fe40007ffe014 */
[C---:B--2---:R-:W-:Y:S02]  /*0ff0*/  PRMT R15, R6.reuse, 0x7770, RZ ;  /* 0x00007770060f7816 */ /* 0x044fe400000000ff */
[C---:B------:R-:W-:Y:S02]  /*1000*/  PRMT R20, R6.reuse, 0x7771, RZ ;  /* 0x0000777106147816 */ /* 0x040fe400000000ff */
[----:B---3--:R-:W-:Y:S02]  /*1010*/  PRMT R13, R6, 0x7772, RZ ;  /* 0x00007772060d7816 */ /* 0x008fe400000000ff */
[C---:B----4-:R-:W-:Y:S02]  /*1020*/  PRMT R18, R12.reuse, 0x7770, RZ ;  /* 0x000077700c127816 */ /* 0x050fe400000000ff */
[----:B------:R-:W-:-:S02]  /*1030*/  PRMT R6, R12, 0x7771, RZ ;  /* 0x000077710c067816 */ /* 0x000fc400000000ff */
[----:B------:R-:W-:Y:S02]  /*1040*/  IADD3 R16, PT, PT, R22, R16, R19 ;  /* 0x0000001016107210 */ /* 0x000fe40007ffe013 */
[----:B------:R-:W-:Y:S02]  /*1050*/  PRMT R12, R12, 0x7772, RZ ;  /* 0x000077720c0c7816 */ /* 0x000fe400000000ff */
[----:B------:R-:W-:Y:S02]  /*1060*/  IADD3 R18, PT, PT, R18, R14, R15 ;  /* 0x0000000e12127210 */ /* 0x000fe40007ffe00f */
[----:B------:R-:W-:Y:S02]  /*1070*/  IADD3 R17, PT, PT, R6, R17, R20 ;  /* 0x0000001106117210 */ /* 0x000fe40007ffe014 */
[----:B------:R-:W-:-:S07]  /*1080*/  IADD3 R16, PT, PT, R12, R16, R13 ;  /* 0x000000100c107210 */ /* 0x000fce0007ffe00d */
.L_x_14:
[----:B------:R-:W-:Y:S01]  /*1090*/  IMAD.IADD R6, R2, 0x1, R7 ;  /* 0x0000000102067824 */ /* 0x000fe200078e0207 */
[----:B------:R-:W0:Y:S03]  /*10a0*/  LDCU UR7, c[0x0][0x398] ;  /* 0x00007300ff0777ac */ /* 0x000e260008000800 */
[----:B------:R-:W-:-:S05]  /*10b0*/  IMAD R15, R6, 0x4, R11 ;  /* 0x00000004060f7824 */ /* 0x000fca00078e020b */
[----:B------:R-:W1:Y:S01]  /*10c0*/  LDS R6, [R15] ;  /* 0x000000000f067984 */ /* 0x000e620000000800 */
[----:B0-----:R-:W-:Y:S01]  /*10d0*/  ULOP3.LUT UP0, URZ, UR7, 0x1, URZ, 0xc0, !UPT ;  /* 0x0000000107ff7892 */ /* 0x001fe2000f80c0ff */
[C---:B-1----:R-:W-:Y:S02]  /*10e0*/  PRMT R7, R6.reuse, 0x7770, RZ ;  /* 0x0000777006077816 */ /* 0x042fe400000000ff */
[C---:B------:R-:W-:Y:S02]  /*10f0*/  PRMT R12, R6.reuse, 0x7771, RZ ;  /* 0x00007771060c7816 */ /* 0x040fe400000000ff */
[----:B------:R-:W-:Y:S01]  /*1100*/  PRMT R11, R6, 0x7772, RZ ;  /* 0x00007772060b7816 */ /* 0x000fe200000000ff */
[----:B------:R-:W-:Y:S02]  /*1110*/  IMAD.IADD R18, R7, 0x1, R18 ;  /* 0x0000000107127824 */ /* 0x000fe400078e0212 */
[----:B------:R-:W-:Y:S02]  /*1120*/  IMAD.IADD R17, R12, 0x1, R17 ;  /* 0x000000010c117824 */ /* 0x000fe400078e0211 */
[----:B------:R-:W-:Y:S01]  /*1130*/  IMAD.IADD R16, R11, 0x1, R16 ;  /* 0x000000010b107824 */ /* 0x000fe200078e0210 */
[----:B------:R-:W-:Y:S06]  /*1140*/  BRA.U !UP0, `(.L_x_15) ;  /* 0x00000001082c7547 */ /* 0x000fec000b800000 */
[----:B------:R-:W0:Y:S04]  /*1150*/  LDS R6, [R15+0x4] ;  /* 0x000004000f067984 */ /* 0x000e280000000800 */
[----:B------:R-:W1:Y:S01]  /*1160*/  LDS R13, [R15+0x8] ;  /* 0x000008000f0d7984 */ /* 0x000e620000000800 */
[C---:B0-----:R-:W-:Y:S02]  /*1170*/  PRMT R7, R6.reuse, 0x7770, RZ ;  /* 0x0000777006077816 */ /* 0x041fe400000000ff */
[C---:B------:R-:W-:Y:S02]  /*1180*/  PRMT R12, R6.reuse, 0x7771, RZ ;  /* 0x00007771060c7816 */ /* 0x040fe400000000ff */
[----:B------:R-:W-:Y:S02]  /*1190*/  PRMT R11, R6, 0x7772, RZ ;  /* 0x00007772060b7816 */ /* 0x000fe400000000ff */
[----:B-1----:R-:W-:-:S02]  /*11a0*/  PRMT R6, R13, 0x7770, RZ ;  /* 0x000077700d067816 */ /* 0x002fc400000000ff */
[C---:B------:R-:W-:Y:S02]  /*11b0*/  PRMT R14, R13.reuse, 0x7771, RZ ;  /* 0x000077710d0e7816 */ /* 0x040fe400000000ff */
[----:B------:R-:W-:Y:S02]  /*11c0*/  PRMT R13, R13, 0x7772, RZ ;  /* 0x000077720d0d7816 */ /* 0x000fe400000000ff */
[----:B------:R-:W-:Y:S02]  /*11d0*/  IADD3 R18, PT, PT, R6, R18, R7 ;  /* 0x0000001206127210 */ /* 0x000fe40007ffe007 */
[----:B------:R-:W-:Y:S02]  /*11e0*/  IADD3 R17, PT, PT, R14, R17, R12 ;  /* 0x000000110e117210 */ /* 0x000fe40007ffe00c */
[----:B------:R-:W-:-:S07]  /*11f0*/  IADD3 R16, PT, PT, R13, R16, R11 ;  /* 0x000000100d107210 */ /* 0x000fce0007ffe00b */
.L_x_15:
[----:B------:R-:W-:Y:S05]  /*1200*/  @P3 BRA `(.L_x_16) ;  /* 0xfffffff000e03947 */ /* 0x000fea000383ffff */
.L_x_10:
[----:B------:R-:W-:Y:S01]  /*1210*/  IMAD R3, R3, R3, RZ ;  /* 0x0000000303037224 */ /* 0x000fe200078e02ff */
[----:B------:R-:W-:Y:S02]  /*1220*/  IABS R8, R18 ;  /* 0x0000001200087213 */ /* 0x000fe40000000000 */
[----:B------:R-:W-:Y:S02]  /*1230*/  IABS R12, R17 ;  /* 0x00000011000c7213 */ /* 0x000fe40000000000 */
[-C--:B------:R-:W-:Y:S02]  /*1240*/  IABS R0, R3.reuse ;  /* 0x0000000300007213 */ /* 0x080fe40000000000 */
[-C--:B------:R-:W-:Y:S02]  /*1250*/  IABS R10, R3.reuse ;  /* 0x00000003000a7213 */ /* 0x080fe40000000000 */
[----:B------:R-:W0:Y:S01]  /*1260*/  I2F.RP R2, R0 ;  /* 0x0000000000027306 */ /* 0x000e220000209400 */
[----:B------:R-:W-:-:S02]  /*1270*/  LOP3.LUT R18, R18, R3, RZ, 0x3c, !PT ;  /* 0x0000000312127212 */ /* 0x000fc400078e3cff */
[----:B------:R-:W-:Y:S01]  /*1280*/  IMAD.MOV R11, RZ, RZ, -R10 ;  /* 0x000000ffff0b7224 */ /* 0x000fe200078e0a0a */
[-C--:B------:R-:W-:Y:S01]  /*1290*/  LOP3.LUT R17, R17, R3.reuse, RZ, 0x3c, !PT ;  /* 0x0000000311117212 */ /* 0x080fe200078e3cff */
[----:B------:R-:W-:Y:S01]  /*12a0*/  IMAD.MOV.U32 R10, RZ, RZ, R12 ;  /* 0x000000ffff0a7224 */ /* 0x000fe200078e000c */
[----:B------:R-:W-:Y:S02]  /*12b0*/  ISETP.GE.AND P4, PT, R18, RZ, PT ;  /* 0x000000ff1200720c */ /* 0x000fe40003f86270 */
[----:B0-----:R-:W0:Y:S02]  /*12c0*/  MUFU.RCP R2, R2 ;  /* 0x0000000200027308 */ /* 0x001e240000001000 */
[----:B0-----:R-:W-:Y:S01]  /*12d0*/  VIADD R6, R2, 0xffffffe ;  /* 0x0ffffffe02067836 */ /* 0x001fe20000000000 */
[----:B------:R-:W-:Y:S02]  /*12e0*/  IABS R2, R16 ;  /* 0x0000001000027213 */ /* 0x000fe40000000000 */
[----:B------:R-:W-:-:S03]  /*12f0*/  LOP3.LUT R16, R16, R3, RZ, 0x3c, !PT ;  /* 0x0000000310107212 */ /* 0x000fc600078e3cff */
[----:B------:R0:W1:Y:S01]  /*1300*/  F2I.FTZ.U32.TRUNC.NTZ R7, R6 ;  /* 0x0000000600077305 */ /* 0x000062000021f000 */
[----:B------:R-:W-:Y:S02]  /*1310*/  IMAD.MOV.U32 R12, RZ, RZ, R2 ;  /* 0x000000ffff0c7224 */ /* 0x000fe400078e0002 */
[----:B0-----:R-:W-:Y:S02]  /*1320*/  IMAD.MOV.U32 R6, RZ, RZ, RZ ;  /* 0x000000ffff067224 */ /* 0x001fe400078e00ff */
[----:B-1----:R-:W-:-:S04]  /*1330*/  IMAD.MOV R9, RZ, RZ, -R7 ;  /* 0x000000ffff097224 */ /* 0x002fc800078e0a07 */
[----:B------:R-:W-:-:S04]  /*1340*/  IMAD R9, R9, R0, RZ ;  /* 0x0000000009097224 */ /* 0x000fc800078e02ff */
[----:B------:R-:W-:-:S04]  /*1350*/  IMAD.HI.U32 R7, R7, R9, R6 ;  /* 0x0000000907077227 */ /* 0x000fc800078e0006 */
[----:B------:R-:W-:Y:S02]  /*1360*/  IMAD.MOV.U32 R9, RZ, RZ, R8 ;  /* 0x000000ffff097224 */ /* 0x000fe400078e0008 */
[----:B------:R-:W-:-:S04]  /*1370*/  IMAD.HI.U32 R6, R7, R10, RZ ;  /* 0x0000000a07067227 */ /* 0x000fc800078e00ff */
[----:B------:R-:W-:-:S04]  /*1380*/  IMAD.HI.U32 R2, R7, R9, RZ ;  /* 0x0000000907027227 */ /* 0x000fc800078e00ff */
[----:B------:R-:W-:-:S04]  /*1390*/  IMAD.HI.U32 R8, R7, R12, RZ ;  /* 0x0000000c07087227 */ /* 0x000fc800078e00ff */
[-C--:B------:R-:W-:Y:S02]  /*13a0*/  IMAD R7, R2, R11.reuse, R9 ;  /* 0x0000000b02077224 */ /* 0x080fe400078e0209 */
[-C--:B------:R-:W-:Y:S02]  /*13b0*/  IMAD R9, R6, R11.reuse, R10 ;  /* 0x0000000b06097224 */ /* 0x080fe400078e020a */
[----:B------:R-:W-:Y:S01]  /*13c0*/  IMAD R11, R8, R11, R12 ;  /* 0x0000000b080b7224 */ /* 0x000fe200078e020c */
[C---:B------:R-:W-:Y:S02]  /*13d0*/  ISETP.GT.U32.AND P5, PT, R0.reuse, R7, PT ;  /* 0x000000070000720c */ /* 0x040fe40003fa4070 */
[C---:B------:R-:W-:Y:S02]  /*13e0*/  ISETP.GT.U32.AND P6, PT, R0.reuse, R9, PT ;  /* 0x000000090000720c */ /* 0x040fe40003fc4070 */
[----:B------:R-:W-:-:S09]  /*13f0*/  ISETP.GT.U32.AND P0, PT, R0, R11, PT ;  /* 0x0000000b0000720c */ /* 0x000fd20003f04070 */
[--C-:B------:R-:W-:Y:S02]  /*1400*/  @!P5 IMAD.IADD R7, R7, 0x1, -R0.reuse ;  /* 0x000000010707d824 */ /* 0x100fe400078e0a00 */
[--C-:B------:R-:W-:Y:S02]  /*1410*/  @!P6 IMAD.IADD R9, R9, 0x1, -R0.reuse ;  /* 0x000000010909e824 */ /* 0x100fe400078e0a00 */
[----:B------:R-:W-:Y:S01]  /*1420*/  @!P0 IMAD.IADD R11, R11, 0x1, -R0 ;  /* 0x000000010b0b8824 */ /* 0x000fe200078e0a00 */
[-C--:B------:R-:W-:Y:S01]  /*1430*/  ISETP.GE.U32.AND P1, PT, R7, R0.reuse, PT ;  /* 0x000000000700720c */ /* 0x080fe20003f26070 */
[----:B------:R-:W-:Y:S01]  /*1440*/  @!P5 VIADD R2, R2, 0x1 ;  /* 0x000000010202d836 */ /* 0x000fe20000000000 */
[-C--:B------:R-:W-:Y:S01]  /*1450*/  ISETP.GE.U32.AND P2, PT, R9, R0.reuse, PT ;  /* 0x000000000900720c */ /* 0x080fe20003f46070 */
[----:B------:R-:W-:Y:S01]  /*1460*/  @!P6 VIADD R6, R6, 0x1 ;  /* 0x000000010606e836 */ /* 0x000fe20000000000 */
[----:B------:R-:W-:Y:S01]  /*1470*/  ISETP.GE.U32.AND P3, PT, R11, R0, PT ;  /* 0x000000000b00720c */ /* 0x000fe20003f66070 */
[----:B------:R-:W-:Y:S01]  /*1480*/  @!P0 VIADD R8, R8, 0x1 ;  /* 0x0000000108088836 */ /* 0x000fe20000000000 */
[----:B------:R-:W-:-:S02]  /*1490*/  ISETP.GE.AND P5, PT, R17, RZ, PT ;  /* 0x000000ff1100720c */ /* 0x000fc40003fa6270 */
[----:B------:R-:W-:Y:S02]  /*14a0*/  ISETP.GE.AND P6, PT, R16, RZ, PT ;  /* 0x000000ff1000720c */ /* 0x000fe40003fc6270 */
[----:B------:R-:W-:Y:S02]  /*14b0*/  ISETP.NE.AND P0, PT, R3, RZ, PT ;  /* 0x000000ff0300720c */ /* 0x000fe40003f05270 */
[----:B------:R-:W-:Y:S01]  /*14c0*/  LOP3.LUT R3, RZ, R3, RZ, 0x33, !PT ;  /* 0x00000003ff037212 */ /* 0x000fe200078e33ff */
[----:B------:R-:W-:Y:S02]  /*14d0*/  @P1 VIADD R2, R2, 0x1 ;  /* 0x0000000102021836 */ /* 0x000fe40000000000 */
[----:B------:R-:W-:Y:S02]  /*14e0*/  @P2 VIADD R6, R6, 0x1 ;  /* 0x0000000106062836 */ /* 0x000fe40000000000 */
[----:B------:R-:W-:Y:S02]  /*14f0*/  @P3 VIADD R8, R8, 0x1 ;  /* 0x0000000108083836 */ /* 0x000fe40000000000 */
[----:B------:R-:W-:-:S02]  /*1500*/  @!P4 IMAD.MOV R2, RZ, RZ, -R2 ;  /* 0x000000ffff02c224 */ /* 0x000fc400078e0a02 */
[----:B------:R-:W-:Y:S02]  /*1510*/  @!P5 IMAD.MOV R6, RZ, RZ, -R6 ;  /* 0x000000ffff06d224 */ /* 0x000fe400078e0a06 */
[----:B------:R-:W-:Y:S01]  /*1520*/  @!P6 IMAD.MOV R8, RZ, RZ, -R8 ;  /* 0x000000ffff08e224 */ /* 0x000fe200078e0a08 */
[C---:B------:R-:W-:Y:S02]  /*1530*/  SEL R2, R3.reuse, R2, !P0 ;  /* 0x0000000203027207 */ /* 0x040fe40004000000 */
[C---:B------:R-:W-:Y:S02]  /*1540*/  SEL R7, R3.reuse, R6, !P0 ;  /* 0x0000000603077207 */ /* 0x040fe40004000000 */
[----:B------:R-:W-:Y:S02]  /*1550*/  SEL R8, R3, R8, !P0 ;  /* 0x0000000803087207 */ /* 0x000fe40004000000 */
[----:B------:R-:W-:-:S07]  /*1560*/  PRMT R6, R2, 0x7610, R6 ;  /* 0x0000761002067816 */ /* 0x000fce0000000006 */
.L_x_9:
[----:B------:R-:W-:Y:S05]  /*1570*/  BSYNC.RECONVERGENT B0 ;  /* 0x0000000000007941 */ /* 0x000fea0003800200 */
.L_x_8:
[----:B------:R-:W1:Y:S02]  /*1580*/  LDCU.64 UR10, c[0x0][0x390] ;  /* 0x00007200ff0a77ac */ /* 0x000e640008000a00 */
[----:B-1----:R-:W-:-:S04]  /*1590*/  ISETP.GE.AND P0, PT, R5, UR11, PT ;  /* 0x0000000b05007c0c */ /* 0x002fc8000bf06270 */
[----:B------:R-:W-:-:S13]  /*15a0*/  ISETP.GE.OR P0, PT, R4, UR10, P0 ;  /* 0x0000000a04007c0c */ /* 0x000fda0008706670 */
[----:B------:R-:W-:Y:S05]  /*15b0*/  @P0 EXIT ;  /* 0x000000000000094d */ /* 0x000fea0003800000 */
[----:B------:R-:W1:Y:S01]  /*15c0*/  LDC.64 R2, c[0x0][0x388] ;  /* 0x0000e200ff027b82 */ /* 0x000e620000000a00 */
[----:B------:R-:W-:Y:S01]  /*15d0*/  UMOV UR4, 0x3340 ;  /* 0x0000334000047882 */ /* 0x000fe20000000000 */
[----:B------:R-:W-:Y:S01]  /*15e0*/  LOP3.LUT R7, R7, 0xffff, RZ, 0xc0, !PT ;  /* 0x0000ffff07077812 */ /* 0x000fe200078ec0ff */
[----:B0-----:R-:W-:Y:S01]  /*15f0*/  IMAD.U32 R9, RZ, RZ, UR4 ;  /* 0x00000004ff097e24 */ /* 0x001fe2000f8e00ff */
[----:B------:R-:W-:Y:S01]  /*1600*/  LOP3.LUT R6, R6, 0xffff, RZ, 0xc0, !PT ;  /* 0x0000ffff06067812 */ /* 0x000fe200078ec0ff */
[----:B------:R-:W-:Y:S01]  /*1610*/  IMAD R5, R5, UR10, R4 ;  /* 0x0000000a05057c24 */ /* 0x000fe2000f8e0204 */
[----:B------:R-:W-:Y:S02]  /*1620*/  LOP3.LUT R8, R8, 0xffff, RZ, 0xc0, !PT ;  /* 0x0000ffff08087812 */ /* 0x000fe400078ec0ff */
[----:B------:R-:W-:Y:S02]  /*1630*/  PRMT R6, R6, 0x3340, R7 ;  /* 0x0000334006067816 */ /* 0x000fe40000000007 */
[----:B------:R-:W-:-:S04]  /*1640*/  PRMT R7, R8, R9, 0xffff ;  /* 0x0000ffff08077416 */ /* 0x000fc80000000009 */
[----:B------:R-:W-:Y:S01]  /*1650*/  PRMT R7, R6, 0x5410, R7 ;  /* 0x0000541006077816 */ /* 0x000fe20000000007 */
[----:B-1----:R-:W-:-:S05]  /*1660*/  IMAD.WIDE R2, R5, 0x4, R2 ;  /* 0x0000000405027825 */ /* 0x002fca00078e0202 */
[----:B------:R-:W-:Y:S01]  /*1670*/  STG.E desc[UR8][R2.64], R7 ;  /* 0x0000000702007986 */ /* 0x000fe2000c101908 */
[----:B------:R-:W-:Y:S05]  /*1680*/  EXIT ;  /* 0x000000000000794d */ /* 0x000fea0003800000 */
.L_x_17:
[----:B------:R-:W-:-:S00]  /*1690*/  BRA `(.L_x_17) ;  /* 0xfffffffc00fc7947 */ /* 0x000fc0000383ffff */
[----:B------:R-:W-:-:S00]  /*16a0*/  NOP ;  /* 0x0000000000007918 */ /* 0x000fc00000000000 */
        /* <DEDUP_REMOVED lines=13> */
.L_x_18:


//--------------------- .nv.shared._Z19boxBlurSharedKernelP6uchar4S0_iii --------------------------
	.section	.nv.shared._Z19boxBlurSharedKernelP6uchar4S0_iii,"aw",@nobits
	.sectionflags	@""
	.align	4
.nv.shared._Z19boxBlurSharedKernelP6uchar4S0_iii:
	.zero		17408


//--------------------- .nv.shared.reserved.0     --------------------------
	.section	.nv.shared.reserved.0,"aw",@nobits
	.weak		__nv_reservedSMEM_offset_0_alias
	.size		__nv_reservedSMEM_offset_0_alias, 0, 64
	.other		__nv_reservedSMEM_offset_0_alias,@"STO_CUDA_RESERVED_SHARED STV_DEFAULT"
__nv_reservedSMEM_offset_0_alias:
	.zero		0
	.zero		64


//--------------------- .nv.constant0._Z19boxBlurSharedKernelP6uchar4S0_iii --------------------------
	.section	.nv.constant0._Z19boxBlurSharedKernelP6uchar4S0_iii,"a",@progbits
	.sectionflags	@""
	.align	4
.nv.constant0._Z19boxBlurSharedKernelP6uchar4S0_iii:
	.zero		924


//--------------------- SYMBOLS --------------------------

	.type		.nv.reservedSmem.offset0,@object
	.size		.nv.reservedSmem.offset0,0x4
	.type		.nv.reservedSmem.cap,@object
	.size		.nv.reservedSmem.cap,0x4
